	.target	sm_100a

	.elftype	@"ET_EXEC"


//--------------------- .note.nv.tkinfo           --------------------------
	.section	.note.nv.tkinfo,"",@"SHT_NOTE"
	.sectionflags	@"SHF_NOTE_NV_TKINFO"
	.tkinfo
        /*0018*/ 	.word	0x00000002
        /*0030*/ 	.string	""
        /*0030*/ 	.string	"ptxas"
        /*0030*/ 	.string	"Cuda compilation tools, release 13.0, V13.0.88"
        /*0030*/ 	.string	"Build cuda_13.0.r13.0/compiler.36424714_0"
        /*0030*/ 	.string	"-arch sm_100a -m 64 "



//--------------------- .note.nv.cuinfo           --------------------------
	.section	.note.nv.cuinfo,"",@"SHT_NOTE"
	.sectionflags	@"SHF_NOTE_NV_CUINFO"
        /*0018*/ 	.short	0x0002
        /*001a*/ 	.short	0x0064
        /*001c*/ 	.short	0x0082
	.zero		2


//--------------------- .nv.info                  --------------------------
	.section	.nv.info,"",@"SHT_CUDA_INFO"
	.align	4


	//----- nvinfo : EIATTR_REGCOUNT
	.align		4
        /*0000*/ 	.byte	0x04, 0x2f
        /*0002*/ 	.short	(.L_19 - .L_18)
	.align		4
.L_18:
        /*0004*/ 	.word	index@(_ZN7cutlass13device_kernelINS_4gemm6kernel13GemmUniversalIN4cute5tupleIJiiiiEEENS1_10collective13CollectiveMmaINS1_46MainloopSm100TmaUmmaWarpSpecializedBlockScaledILi9ELi2ELi2ENS5_IJNS4_1CILi4EEENSA_ILi2EEENSA_ILi1EEEEEEEENS5_IJNSA_ILi256EEENSA_ILi64EEENSA_ILi128EEEEEENS5_IJNS_12float_e5m2_tENS_13float_ue8m0_tEEEENS5_IJNS5_IJlSD_lEEENS4_6LayoutINS5_IJNS5_IJNS5_IJNSA_ILi32EEESB_EEEiEEESR_NS5_IJSD_iEEEEEENS5_IJNS5_IJNS5_IJNSA_ILi16EEESB_EEEiEEENS5_IJNS5_IJNSA_ILi0EEESD_EEENSA_ILi512EEEEEENS5_IJSX_iEEEEEEEEEEESM_S14_NS4_8TiledMMAINS4_8MMA_AtomIJNS4_27SM100_MMA_MXF8F6F4_2x1SM_SSISK_SK_fSL_Li256ELi64ELNS4_4UMMA5MajorE0ELS19_0ELNS18_7ScaleInE0ELS1A_0EEEEEENSO_INS5_IJSD_SD_SD_EEENS5_IJSX_SX_SX_EEEEENS5_IJNS4_10UnderscoreES1G_S1G_EEEEENS5_IJNS4_28SM100_TMA_2SM_LOAD_MULTICASTES1J_EEENS5_IJNS4_14ComposedLayoutINS4_7SwizzleILi3ELi4ELi3EEENS4_18smem_ptr_flag_bitsILi8EEENSO_INS5_IJNSA_ILi8EEESI_EEENS5_IJSI_SD_EEEEEEENSO_INS5_IJNS5_IJNS5_IJSQ_SD_EEENS5_IJSP_SD_EEEEEESD_NS5_IJSB_SD_EEEEEENS5_IJNS5_IJNS5_IJSV_SZ_EEESY_EEESX_NS5_IJSD_SZ_EEEEEEEEEEEvNS4_8identityES1K_S25_vS26_EENS_8epilogue10collective18CollectiveEpilogueINS28_23Sm100TmaWarpSpecializedILi3ELi2ELi32ELb1ELb0EEEJNS5_IJSI_SH_SI_EEENS5_IJNSO_ISI_SD_EENSO_ISP_SD_EEEEENS_10bfloat16_tESN_S2H_SN_NS28_6fusion15FusionCallbacksIS2C_NS2I_17LinearCombinationIS2H_fS2H_fLNS_15FloatRoundStyleE2EEES2D_S2G_JEEENS4_5SM1004TMEM4LOAD26SM100_TMEM_LOAD_32dp32b32xENS4_13SM90_TMA_LOADENS1L_INS1M_ILi2ELi4ELi3EEENS1O_ILi16EEENSO_INS5_IJS1Q_SP_EEES1W_EEEENS4_39AutoVectorizingCopyWithAssumedAlignmentILi128EEENS4_14SM90_TMA_STOREES2X_S2Z_S2Z_EEEvvEEEEvNT_6ParamsE)
        /*0008*/ 	.word	0x00000079


	//----- nvinfo : EIATTR_FRAME_SIZE
	.align		4
.L_19:
        /*000c*/ 	.byte	0x04, 0x11
        /*000e*/ 	.short	(.L_21 - .L_20)
	.align		4
.L_20:
        /*0010*/ 	.word	index@($__internal_2_$__cuda_sm10x_tcgen05_guardrail_trap_unallocated_columns_being_dealloced)
        /*0014*/ 	.word	0x00000000


	//----- nvinfo : EIATTR_FRAME_SIZE
	.align		4
.L_21:
        /*0018*/ 	.byte	0x04, 0x11
        /*001a*/ 	.short	(.L_23 - .L_22)
	.align		4
.L_22:
        /*001c*/ 	.word	index@($__internal_1_$__cuda_sm10x_tcgen05_guardrail_trap_phase_invalid_during_alloc)
        /*0020*/ 	.word	0x00000000


	//----- nvinfo : EIATTR_FRAME_SIZE
	.align		4
.L_23:
        /*0024*/ 	.byte	0x04, 0x11
        /*0026*/ 	.short	(.L_25 - .L_24)
	.align		4
.L_24:
        /*0028*/ 	.word	index@($__internal_0_$__cuda_sm10x_tcgen05_guardrail_trap_col_being_dealloced_not_returned_by_alloc)
        /*002c*/ 	.word	0x00000000


	//----- nvinfo : EIATTR_FRAME_SIZE
	.align		4
.L_25:
        /*0030*/ 	.byte	0x04, 0x11
        /*0032*/ 	.short	(.L_27 - .L_26)
	.align		4
.L_26:
        /*0034*/ 	.word	index@(_ZN7cutlass13device_kernelINS_4gemm6kernel13GemmUniversalIN4cute5tupleIJiiiiEEENS1_10collective13CollectiveMmaINS1_46MainloopSm100TmaUmmaWarpSpecializedBlockScaledILi9ELi2ELi2ENS5_IJNS4_1CILi4EEENSA_ILi2EEENSA_ILi1EEEEEEEENS5_IJNSA_ILi256EEENSA_ILi64EEENSA_ILi128EEEEEENS5_IJNS_12float_e5m2_tENS_13float_ue8m0_tEEEENS5_IJNS5_IJlSD_lEEENS4_6LayoutINS5_IJNS5_IJNS5_IJNSA_ILi32EEESB_EEEiEEESR_NS5_IJSD_iEEEEEENS5_IJNS5_IJNS5_IJNSA_ILi16EEESB_EEEiEEENS5_IJNS5_IJNSA_ILi0EEESD_EEENSA_ILi512EEEEEENS5_IJSX_iEEEEEEEEEEESM_S14_NS4_8TiledMMAINS4_8MMA_AtomIJNS4_27SM100_MMA_MXF8F6F4_2x1SM_SSISK_SK_fSL_Li256ELi64ELNS4_4UMMA5MajorE0ELS19_0ELNS18_7ScaleInE0ELS1A_0EEEEEENSO_INS5_IJSD_SD_SD_EEENS5_IJSX_SX_SX_EEEEENS5_IJNS4_10UnderscoreES1G_S1G_EEEEENS5_IJNS4_28SM100_TMA_2SM_LOAD_MULTICASTES1J_EEENS5_IJNS4_14ComposedLayoutINS4_7SwizzleILi3ELi4ELi3EEENS4_18smem_ptr_flag_bitsILi8EEENSO_INS5_IJNSA_ILi8EEESI_EEENS5_IJSI_SD_EEEEEEENSO_INS5_IJNS5_IJNS5_IJSQ_SD_EEENS5_IJSP_SD_EEEEEESD_NS5_IJSB_SD_EEEEEENS5_IJNS5_IJNS5_IJSV_SZ_EEESY_EEESX_NS5_IJSD_SZ_EEEEEEEEEEEvNS4_8identityES1K_S25_vS26_EENS_8epilogue10collective18CollectiveEpilogueINS28_23Sm100TmaWarpSpecializedILi3ELi2ELi32ELb1ELb0EEEJNS5_IJSI_SH_SI_EEENS5_IJNSO_ISI_SD_EENSO_ISP_SD_EEEEENS_10bfloat16_tESN_S2H_SN_NS28_6fusion15FusionCallbacksIS2C_NS2I_17LinearCombinationIS2H_fS2H_fLNS_15FloatRoundStyleE2EEES2D_S2G_JEEENS4_5SM1004TMEM4LOAD26SM100_TMEM_LOAD_32dp32b32xENS4_13SM90_TMA_LOADENS1L_INS1M_ILi2ELi4ELi3EEENS1O_ILi16EEENSO_INS5_IJS1Q_SP_EEES1W_EEEENS4_39AutoVectorizingCopyWithAssumedAlignmentILi128EEENS4_14SM90_TMA_STOREES2X_S2Z_S2Z_EEEvvEEEEvNT_6ParamsE)
        /*0038*/ 	.word	0x00000000


	//----- nvinfo : EIATTR_MIN_STACK_SIZE
	.align		4
.L_27:
        /*003c*/ 	.byte	0x04, 0x12
        /*003e*/ 	.short	(.L_29 - .L_28)
	.align		4
.L_28:
        /*0040*/ 	.word	index@(_ZN7cutlass13device_kernelINS_4gemm6kernel13GemmUniversalIN4cute5tupleIJiiiiEEENS1_10collective13CollectiveMmaINS1_46MainloopSm100TmaUmmaWarpSpecializedBlockScaledILi9ELi2ELi2ENS5_IJNS4_1CILi4EEENSA_ILi2EEENSA_ILi1EEEEEEEENS5_IJNSA_ILi256EEENSA_ILi64EEENSA_ILi128EEEEEENS5_IJNS_12float_e5m2_tENS_13float_ue8m0_tEEEENS5_IJNS5_IJlSD_lEEENS4_6LayoutINS5_IJNS5_IJNS5_IJNSA_ILi32EEESB_EEEiEEESR_NS5_IJSD_iEEEEEENS5_IJNS5_IJNS5_IJNSA_ILi16EEESB_EEEiEEENS5_IJNS5_IJNSA_ILi0EEESD_EEENSA_ILi512EEEEEENS5_IJSX_iEEEEEEEEEEESM_S14_NS4_8TiledMMAINS4_8MMA_AtomIJNS4_27SM100_MMA_MXF8F6F4_2x1SM_SSISK_SK_fSL_Li256ELi64ELNS4_4UMMA5MajorE0ELS19_0ELNS18_7ScaleInE0ELS1A_0EEEEEENSO_INS5_IJSD_SD_SD_EEENS5_IJSX_SX_SX_EEEEENS5_IJNS4_10UnderscoreES1G_S1G_EEEEENS5_IJNS4_28SM100_TMA_2SM_LOAD_MULTICASTES1J_EEENS5_IJNS4_14ComposedLayoutINS4_7SwizzleILi3ELi4ELi3EEENS4_18smem_ptr_flag_bitsILi8EEENSO_INS5_IJNSA_ILi8EEESI_EEENS5_IJSI_SD_EEEEEEENSO_INS5_IJNS5_IJNS5_IJSQ_SD_EEENS5_IJSP_SD_EEEEEESD_NS5_IJSB_SD_EEEEEENS5_IJNS5_IJNS5_IJSV_SZ_EEESY_EEESX_NS5_IJSD_SZ_EEEEEEEEEEEvNS4_8identityES1K_S25_vS26_EENS_8epilogue10collective18CollectiveEpilogueINS28_23Sm100TmaWarpSpecializedILi3ELi2ELi32ELb1ELb0EEEJNS5_IJSI_SH_SI_EEENS5_IJNSO_ISI_SD_EENSO_ISP_SD_EEEEENS_10bfloat16_tESN_S2H_SN_NS28_6fusion15FusionCallbacksIS2C_NS2I_17LinearCombinationIS2H_fS2H_fLNS_15FloatRoundStyleE2EEES2D_S2G_JEEENS4_5SM1004TMEM4LOAD26SM100_TMEM_LOAD_32dp32b32xENS4_13SM90_TMA_LOADENS1L_INS1M_ILi2ELi4ELi3EEENS1O_ILi16EEENSO_INS5_IJS1Q_SP_EEES1W_EEEENS4_39AutoVectorizingCopyWithAssumedAlignmentILi128EEENS4_14SM90_TMA_STOREES2X_S2Z_S2Z_EEEvvEEEEvNT_6ParamsE)
        /*0044*/ 	.word	0x00000000
.L_29:


//--------------------- .nv.compat                --------------------------
	.section	.nv.compat,"",@"SHT_CUDA_COMPAT_INFO"
	.align	4
        /*0000*/ 	.byte	0x02, 0x09, 0x01, 0x00, 0x02, 0x02, 0x02, 0x00, 0x02, 0x05, 0x05, 0x00, 0x03, 0x07, 0x01, 0x01
        /*0010*/ 	.byte	0x02, 0x03, 0x01, 0x00, 0x02, 0x06, 0x01, 0x00, 0x04, 0x0b, 0x08, 0x00, 0x09, 0x00, 0x00, 0x00
        /*0020*/ 	.byte	0x00, 0x00, 0x00, 0x00


//--------------------- .nv.info._ZN7cutlass13device_kernelINS_4gemm6kernel13GemmUniversalIN4cute5tupleIJiiiiEEENS1_10collective13CollectiveMmaINS1_46MainloopSm100TmaUmmaWarpSpecializedBlockScaledILi9ELi2ELi2ENS5_IJNS4_1CILi4EEENSA_ILi2EEENSA_ILi1EEEEEEEENS5_IJNSA_ILi256EEENSA_ILi64EEENSA_ILi128EEEEEENS5_IJNS_12float_e5m2_tENS_13float_ue8m0_tEEEENS5_IJNS5_IJlSD_lEEENS4_6LayoutINS5_IJNS5_IJNS5_IJNSA_ILi32EEESB_EEEiEEESR_NS5_IJSD_iEEEEEENS5_IJNS5_IJNS5_IJNSA_ILi16EEESB_EEEiEEENS5_IJNS5_IJNSA_ILi0EEESD_EEENSA_ILi512EEEEEENS5_IJSX_iEEEEEEEEEEESM_S14_NS4_8TiledMMAINS4_8MMA_AtomIJNS4_27SM100_MMA_MXF8F6F4_2x1SM_SSISK_SK_fSL_Li256ELi64ELNS4_4UMMA5MajorE0ELS19_0ELNS18_7ScaleInE0ELS1A_0EEEEEENSO_INS5_IJSD_SD_SD_EEENS5_IJSX_SX_SX_EEEEENS5_IJNS4_10UnderscoreES1G_S1G_EEEEENS5_IJNS4_28SM100_TMA_2SM_LOAD_MULTICASTES1J_EEENS5_IJNS4_14ComposedLayoutINS4_7SwizzleILi3ELi4ELi3EEENS4_18smem_ptr_flag_bitsILi8EEENSO_INS5_IJNSA_ILi8EEESI_EEENS5_IJSI_SD_EEEEEEENSO_INS5_IJNS5_IJNS5_IJSQ_SD_EEENS5_IJSP_SD_EEEEEESD_NS5_IJSB_SD_EEEEEENS5_IJNS5_IJNS5_IJSV_SZ_EEESY_EEESX_NS5_IJSD_SZ_EEEEEEEEEEEvNS4_8identityES1K_S25_vS26_EENS_8epilogue10collective18CollectiveEpilogueINS28_23Sm100TmaWarpSpecializedILi3ELi2ELi32ELb1ELb0EEEJNS5_IJSI_SH_SI_EEENS5_IJNSO_ISI_SD_EENSO_ISP_SD_EEEEENS_10bfloat16_tESN_S2H_SN_NS28_6fusion15FusionCallbacksIS2C_NS2I_17LinearCombinationIS2H_fS2H_fLNS_15FloatRoundStyleE2EEES2D_S2G_JEEENS4_5SM1004TMEM4LOAD26SM100_TMEM_LOAD_32dp32b32xENS4_13SM90_TMA_LOADENS1L_INS1M_ILi2ELi4ELi3EEENS1O_ILi16EEENSO_INS5_IJS1Q_SP_EEES1W_EEEENS4_39AutoVectorizingCopyWithAssumedAlignmentILi128EEENS4_14SM90_TMA_STOREES2X_S2Z_S2Z_EEEvvEEEEvNT_6ParamsE --------------------------
	.section	.nv.info._ZN7cutlass13device_kernelINS_4gemm6kernel13GemmUniversalIN4cute5tupleIJiiiiEEENS1_10collective13CollectiveMmaINS1_46MainloopSm100TmaUmmaWarpSpecializedBlockScaledILi9ELi2ELi2ENS5_IJNS4_1CILi4EEENSA_ILi2EEENSA_ILi1EEEEEEEENS5_IJNSA_ILi256EEENSA_ILi64EEENSA_ILi128EEEEEENS5_IJNS_12float_e5m2_tENS_13float_ue8m0_tEEEENS5_IJNS5_IJlSD_lEEENS4_6LayoutINS5_IJNS5_IJNS5_IJNSA_ILi32EEESB_EEEiEEESR_NS5_IJSD_iEEEEEENS5_IJNS5_IJNS5_IJNSA_ILi16EEESB_EEEiEEENS5_IJNS5_IJNSA_ILi0EEESD_EEENSA_ILi512EEEEEENS5_IJSX_iEEEEEEEEEEESM_S14_NS4_8TiledMMAINS4_8MMA_AtomIJNS4_27SM100_MMA_MXF8F6F4_2x1SM_SSISK_SK_fSL_Li256ELi64ELNS4_4UMMA5MajorE0ELS19_0ELNS18_7ScaleInE0ELS1A_0EEEEEENSO_INS5_IJSD_SD_SD_EEENS5_IJSX_SX_SX_EEEEENS5_IJNS4_10UnderscoreES1G_S1G_EEEEENS5_IJNS4_28SM100_TMA_2SM_LOAD_MULTICASTES1J_EEENS5_IJNS4_14ComposedLayoutINS4_7SwizzleILi3ELi4ELi3EEENS4_18smem_ptr_flag_bitsILi8EEENSO_INS5_IJNSA_ILi8EEESI_EEENS5_IJSI_SD_EEEEEEENSO_INS5_IJNS5_IJNS5_IJSQ_SD_EEENS5_IJSP_SD_EEEEEESD_NS5_IJSB_SD_EEEEEENS5_IJNS5_IJNS5_IJSV_SZ_EEESY_EEESX_NS5_IJSD_SZ_EEEEEEEEEEEvNS4_8identityES1K_S25_vS26_EENS_8epilogue10collective18CollectiveEpilogueINS28_23Sm100TmaWarpSpecializedILi3ELi2ELi32ELb1ELb0EEEJNS5_IJSI_SH_SI_EEENS5_IJNSO_ISI_SD_EENSO_ISP_SD_EEEEENS_10bfloat16_tESN_S2H_SN_NS28_6fusion15FusionCallbacksIS2C_NS2I_17LinearCombinationIS2H_fS2H_fLNS_15FloatRoundStyleE2EEES2D_S2G_JEEENS4_5SM1004TMEM4LOAD26SM100_TMEM_LOAD_32dp32b32xENS4_13SM90_TMA_LOADENS1L_INS1M_ILi2ELi4ELi3EEENS1O_ILi16EEENSO_INS5_IJS1Q_SP_EEES1W_EEEENS4_39AutoVectorizingCopyWithAssumedAlignmentILi128EEENS4_14SM90_TMA_STOREES2X_S2Z_S2Z_EEEvvEEEEvNT_6ParamsE,"",@"SHT_CUDA_INFO"
	.sectionflags	@""
	.align	4


	//----- nvinfo : EIATTR_CUDA_API_VERSION
	.align		4
        /*0000*/ 	.byte	0x04, 0x37
        /*0002*/ 	.short	(.L_31 - .L_30)
.L_30:
        /*0004*/ 	.word	0x00000082


	//----- nvinfo : EIATTR_KPARAM_INFO
	.align		4
.L_31:
        /*0008*/ 	.byte	0x04, 0x17
        /*000a*/ 	.short	(.L_33 - .L_32)
.L_32:
        /*000c*/ 	.word	0x00000000
        /*0010*/ 	.short	0x0000
        /*0012*/ 	.short	0x0000
        /*0014*/ 	.byte	0x00, 0xf0, 0x01, 0x30


	//----- nvinfo : EIATTR_AT_ENTRY_FRAGMENTS
	.align		4
.L_33:
        /*0018*/ 	.byte	0x04, 0x4f
        /*001a*/ 	.short	(.L_35 - .L_34)


	//   ....[0]....
.L_34:
        /*001c*/ 	.word	0x00000007


	//----- nvinfo : EIATTR_RESERVED_SMEM_USED
	.align		4
.L_35:
        /*0020*/ 	.byte	0x01, 0x41
	.zero		2


	//----- nvinfo : EIATTR_SPARSE_MMA_MASK
	.align		4
        /*0024*/ 	.byte	0x03, 0x50
        /*0026*/ 	.short	0x0000


	//----- nvinfo : EIATTR_TCGEN05_2CTA_USED
	.align		4
        /*0028*/ 	.byte	0x01, 0x52
	.zero		2


	//----- nvinfo : EIATTR_MAXREG_COUNT
	.align		4
        /*002c*/ 	.byte	0x03, 0x1b
        /*002e*/ 	.short	0x00ff


	//----- nvinfo : EIATTR_NUM_BARRIERS
	.align		4
        /*0030*/ 	.byte	0x02, 0x4c
        /*0032*/ 	.byte	0x07
	.zero		1


	//----- nvinfo : EIATTR_EXTERNS
	.align		4
        /*0034*/ 	.byte	0x04, 0x0f
        /*0036*/ 	.short	(.L_37 - .L_36)


	//   ....[0]....
	.align		4
.L_36:
        /*0038*/ 	.word	index@(__assertfail)


	//----- nvinfo : EIATTR_MERCURY_ISA_VERSION
	.align		4
.L_37:
        /*003c*/ 	.byte	0x03, 0x5f
        /*003e*/ 	.short	0x0101


	//----- nvinfo : EIATTR_INT_WARP_WIDE_INSTR_OFFSETS
	.align		4
        /*0040*/ 	.byte	0x04, 0x31
        /*0042*/ 	.short	(.L_39 - .L_38)


	//   ....[0]....
.L_38:
        /*0044*/ 	.word	0x00000ea0


	//   ....[1]....
        /*0048*/ 	.word	0x00000f60


	//   ....[2]....
        /*004c*/ 	.word	0x00005400


	//   ....[3]....
        /*0050*/ 	.word	0x00005420


	//   ....[4]....
        /*0054*/ 	.word	0x00005450


	//   ....[5]....
        /*0058*/ 	.word	0x00006030


	//   ....[6]....
        /*005c*/ 	.word	0x000060b0


	//   ....[7]....
        /*0060*/ 	.word	0x000061c0


	//   ....[8]....
        /*0064*/ 	.word	0x000062d0


	//----- nvinfo : EIATTR_COOP_GROUP_MASK_REGIDS
	.align		4
.L_39:
        /*0068*/ 	.byte	0x04, 0x29
        /*006a*/ 	.short	(.L_41 - .L_40)


	//   ....[0]....
.L_40:
        /*006c*/ 	.word	0xffffffff


	//   ....[1]....
        /*0070*/ 	.word	0xffffffff


	//   ....[2]....
        /*0074*/ 	.word	0xffffffff


	//   ....[3]....
        /*0078*/ 	.word	0xffffffff


	//   ....[4]....
        /*007c*/ 	.word	0xffffffff


	//   ....[5]....
        /*0080*/ 	.word	0xffffffff


	//   ....[6]....
        /*0084*/ 	.word	0xffffffff


	//   ....[7]....
        /*0088*/ 	.word	0xffffffff


	//   ....[8]....
        /*008c*/ 	.word	0xffffffff


	//   ....[9]....
        /*0090*/ 	.word	0xffffffff


	//   ....[10]....
        /*0094*/ 	.word	0xffffffff


	//   ....[11]....
        /*0098*/ 	.word	0xffffffff


	//   ....[12]....
        /*009c*/ 	.word	0xffffffff


	//   ....[13]....
        /*00a0*/ 	.word	0xffffffff


	//----- nvinfo : EIATTR_COOP_GROUP_INSTR_OFFSETS
	.align		4
.L_41:
        /*00a4*/ 	.byte	0x04, 0x28
        /*00a6*/ 	.short	(.L_43 - .L_42)


	//   ....[0]....
.L_42:
        /*00a8*/ 	.word	0x000000b0


	//   ....[1]....
        /*00ac*/ 	.word	0x00000570


	//   ....[2]....
        /*00b0*/ 	.word	0x00000810


	//   ....[3]....
        /*00b4*/ 	.word	0x00000990


	//   ....[4]....
        /*00b8*/ 	.word	0x00000a90


	//   ....[5]....
        /*00bc*/ 	.word	0x00000c00


	//   ....[6]....
        /*00c0*/ 	.word	0x00000d60


	//   ....[7]....
        /*00c4*/ 	.word	0x00000fc0


	//   ....[8]....
        /*00c8*/ 	.word	0x000028c0


	//   ....[9]....
        /*00cc*/ 	.word	0x00003a80


	//   ....[10]....
        /*00d0*/ 	.word	0x00003f50


	//   ....[11]....
        /*00d4*/ 	.word	0x00003f80


	//   ....[12]....
        /*00d8*/ 	.word	0x00005300


	//   ....[13]....
        /*00dc*/ 	.word	0x00005510


	//----- nvinfo : EIATTR_VRC_CTA_INIT_COUNT
	.align		4
.L_43:
        /*00e0*/ 	.byte	0x02, 0x4a
        /*00e2*/ 	.byte	0x80
	.zero		1


	//----- nvinfo : EIATTR_SYSCALL_OFFSETS
	.align		4
        /*00e4*/ 	.byte	0x04, 0x46
        /*00e6*/ 	.short	(.L_45 - .L_44)


	//   ....[0]....
.L_44:
        /*00e8*/ 	.word	0x00006fb0


	//   ....[1]....
        /*00ec*/ 	.word	0x000070a0


	//   ....[2]....
        /*00f0*/ 	.word	0x000078d0


	//   ....[3]....
        /*00f4*/ 	.word	0x000085a0


	//----- nvinfo : EIATTR_MBARRIER_INSTR_OFFSETS
	.align		4
.L_45:
        /*00f8*/ 	.byte	0x04, 0x39
        /*00fa*/ 	.short	(.L_47 - .L_46)


	//   ....[0]....
.L_46:
        /*00fc*/ 	.word	0x000006d0
        /*0100*/ 	.word	0x000000ff
        /*0104*/ 	.word	0x00000000
        /*0108*/ 	.short	0x0100
        /*010a*/ 	.byte	0x04
	.zero		1


	//   ....[1]....
        /*010c*/ 	.word	0x000006e0
        /*0110*/ 	.word	0x000000ff
        /*0114*/ 	.word	0x00000048
        /*0118*/ 	.short	0x0100
        /*011a*/ 	.byte	0x04
	.zero		1


	//   ....[2]....
        /*011c*/ 	.word	0x000006f0
        /*0120*/ 	.word	0x000000ff
        /*0124*/ 	.word	0x00000008
        /*0128*/ 	.short	0x0100
        /*012a*/ 	.byte	0x04
	.zero		1


	//   ....[3]....
        /*012c*/ 	.word	0x00000700
        /*0130*/ 	.word	0x000000ff
        /*0134*/ 	.word	0x00000050
        /*0138*/ 	.short	0x0100
        /*013a*/ 	.byte	0x04
	.zero		1


	//   ....[4]....
        /*013c*/ 	.word	0x00000710
        /*0140*/ 	.word	0x000000ff
        /*0144*/ 	.word	0x00000010
        /*0148*/ 	.short	0x0100
        /*014a*/ 	.byte	0x04
	.zero		1


	//   ....[5]....
        /*014c*/ 	.word	0x00000720
        /*0150*/ 	.word	0x000000ff
        /*0154*/ 	.word	0x00000058
        /*0158*/ 	.short	0x0100
        /*015a*/ 	.byte	0x04
	.zero		1


	//   ....[6]....
        /*015c*/ 	.word	0x00000730
        /*0160*/ 	.word	0x000000ff
        /*0164*/ 	.word	0x00000018
        /*0168*/ 	.short	0x0100
        /*016a*/ 	.byte	0x04
	.zero		1


	//   ....[7]....
        /*016c*/ 	.word	0x00000740
        /*0170*/ 	.word	0x000000ff
        /*0174*/ 	.word	0x00000060
        /*0178*/ 	.short	0x0100
        /*017a*/ 	.byte	0x04
	.zero		1


	//   ....[8]....
        /*017c*/ 	.word	0x00000750
        /*0180*/ 	.word	0x000000ff
        /*0184*/ 	.word	0x00000020
        /*0188*/ 	.short	0x0100
        /*018a*/ 	.byte	0x04
	.zero		1


	//   ....[9]....
        /*018c*/ 	.word	0x00000760
        /*0190*/ 	.word	0x000000ff
        /*0194*/ 	.word	0x00000068
        /*0198*/ 	.short	0x0100
        /*019a*/ 	.byte	0x04
	.zero		1


	//   ....[10]....
        /*019c*/ 	.word	0x00000770
        /*01a0*/ 	.word	0x000000ff
        /*01a4*/ 	.word	0x00000028
        /*01a8*/ 	.short	0x0100
        /*01aa*/ 	.byte	0x04
	.zero		1


	//   ....[11]....
        /*01ac*/ 	.word	0x00000780
        /*01b0*/ 	.word	0x000000ff
        /*01b4*/ 	.word	0x00000070
        /*01b8*/ 	.short	0x0100
        /*01ba*/ 	.byte	0x04
	.zero		1


	//   ....[12]....
        /*01bc*/ 	.word	0x00000790
        /*01c0*/ 	.word	0x000000ff
        /*01c4*/ 	.word	0x00000030
        /*01c8*/ 	.short	0x0100
        /*01ca*/ 	.byte	0x04
	.zero		1


	//   ....[13]....
        /*01cc*/ 	.word	0x000007a0
        /*01d0*/ 	.word	0x000000ff
        /*01d4*/ 	.word	0x00000078
        /*01d8*/ 	.short	0x0100
        /*01da*/ 	.byte	0x04
	.zero		1


	//   ....[14]....
        /*01dc*/ 	.word	0x000007b0
        /*01e0*/ 	.word	0x000000ff
        /*01e4*/ 	.word	0x00000038
        /*01e8*/ 	.short	0x0100
        /*01ea*/ 	.byte	0x04
	.zero		1


	//   ....[15]....
        /*01ec*/ 	.word	0x000007c0
        /*01f0*/ 	.word	0x000000ff
        /*01f4*/ 	.word	0x00000080
        /*01f8*/ 	.short	0x0100
        /*01fa*/ 	.byte	0x04
	.zero		1


	//   ....[16]....
        /*01fc*/ 	.word	0x000007d0
        /*0200*/ 	.word	0x000000ff
        /*0204*/ 	.word	0x00000040
        /*0208*/ 	.short	0x0100
        /*020a*/ 	.byte	0x04
	.zero		1


	//   ....[17]....
        /*020c*/ 	.word	0x000007e0
        /*0210*/ 	.word	0x000000ff
        /*0214*/ 	.word	0x00000088
        /*0218*/ 	.short	0x0100
        /*021a*/ 	.byte	0x04
	.zero		1


	//   ....[18]....
        /*021c*/ 	.word	0x00000920
        /*0220*/ 	.word	0x000000ff
        /*0224*/ 	.word	0x00000090
        /*0228*/ 	.short	0x0100
        /*022a*/ 	.byte	0x04
	.zero		1


	//   ....[19]....
        /*022c*/ 	.word	0x00000930
        /*0230*/ 	.word	0x000000ff
        /*0234*/ 	.word	0x000000a8
        /*0238*/ 	.short	0x0100
        /*023a*/ 	.byte	0x04
	.zero		1


	//   ....[20]....
        /*023c*/ 	.word	0x00000940
        /*0240*/ 	.word	0x000000ff
        /*0244*/ 	.word	0x00000098
        /*0248*/ 	.short	0x0100
        /*024a*/ 	.byte	0x04
	.zero		1


	//   ....[21]....
        /*024c*/ 	.word	0x00000950
        /*0250*/ 	.word	0x000000ff
        /*0254*/ 	.word	0x000000b0
        /*0258*/ 	.short	0x0100
        /*025a*/ 	.byte	0x04
	.zero		1


	//   ....[22]....
        /*025c*/ 	.word	0x00000960
        /*0260*/ 	.word	0x000000ff
        /*0264*/ 	.word	0x000000a0
        /*0268*/ 	.short	0x0100
        /*026a*/ 	.byte	0x04
	.zero		1


	//   ....[23]....
        /*026c*/ 	.word	0x00000970
        /*0270*/ 	.word	0x000000ff
        /*0274*/ 	.word	0x000000b8
        /*0278*/ 	.short	0x0100
        /*027a*/ 	.byte	0x04
	.zero		1


	//   ....[24]....
        /*027c*/ 	.word	0x00000a60
        /*0280*/ 	.word	0x000000ff
        /*0284*/ 	.word	0x000000c0
        /*0288*/ 	.short	0x0100
        /*028a*/ 	.byte	0x06
	.zero		1


	//   ....[25]....
        /*028c*/ 	.word	0x00000a70
        /*0290*/ 	.word	0x000000ff
        /*0294*/ 	.word	0x000000c8
        /*0298*/ 	.short	0x0100
        /*029a*/ 	.byte	0x06
	.zero		1


	//   ....[26]....
        /*029c*/ 	.word	0x00000bb0
        /*02a0*/ 	.word	0x000000ff
        /*02a4*/ 	.word	0x000000d0
        /*02a8*/ 	.short	0x0100
        /*02aa*/ 	.byte	0x06
	.zero		1


	//   ....[27]....
        /*02ac*/ 	.word	0x00000bc0
        /*02b0*/ 	.word	0x000000ff
        /*02b4*/ 	.word	0x000000e0
        /*02b8*/ 	.short	0x0100
        /*02ba*/ 	.byte	0x06
	.zero		1


	//   ....[28]....
        /*02bc*/ 	.word	0x00000bd0
        /*02c0*/ 	.word	0x000000ff
        /*02c4*/ 	.word	0x000000d8
        /*02c8*/ 	.short	0x0100
        /*02ca*/ 	.byte	0x06
	.zero		1


	//   ....[29]....
        /*02cc*/ 	.word	0x00000be0
        /*02d0*/ 	.word	0x000000ff
        /*02d4*/ 	.word	0x000000e8
        /*02d8*/ 	.short	0x0100
        /*02da*/ 	.byte	0x06
	.zero		1


	//   ....[30]....
        /*02dc*/ 	.word	0x00000d10
        /*02e0*/ 	.word	0x000000ff
        /*02e4*/ 	.word	0x000000f0
        /*02e8*/ 	.short	0x0100
        /*02ea*/ 	.byte	0x04
	.zero		1


	//   ....[31]....
        /*02ec*/ 	.word	0x00000d20
        /*02f0*/ 	.word	0x000000ff
        /*02f4*/ 	.word	0x00000100
        /*02f8*/ 	.short	0x0100
        /*02fa*/ 	.byte	0x04
	.zero		1


	//   ....[32]....
        /*02fc*/ 	.word	0x00000d30
        /*0300*/ 	.word	0x000000ff
        /*0304*/ 	.word	0x000000f8
        /*0308*/ 	.short	0x0100
        /*030a*/ 	.byte	0x04
	.zero		1


	//   ....[33]....
        /*030c*/ 	.word	0x00000d40
        /*0310*/ 	.word	0x000000ff
        /*0314*/ 	.word	0x00000108
        /*0318*/ 	.short	0x0100
        /*031a*/ 	.byte	0x04
	.zero		1


	//   ....[34]....
        /*031c*/ 	.word	0x00000e40
        /*0320*/ 	.word	0x000000ff
        /*0324*/ 	.word	0x00000110
        /*0328*/ 	.short	0x0100
        /*032a*/ 	.byte	0x04
	.zero		1


	//   ....[35]....
        /*032c*/ 	.word	0x00000e50
        /*0330*/ 	.word	0x000000ff
        /*0334*/ 	.word	0x00000120
        /*0338*/ 	.short	0x0100
        /*033a*/ 	.byte	0x04
	.zero		1


	//   ....[36]....
        /*033c*/ 	.word	0x00000e60
        /*0340*/ 	.word	0x000000ff
        /*0344*/ 	.word	0x00000118
        /*0348*/ 	.short	0x0100
        /*034a*/ 	.byte	0x04
	.zero		1


	//   ....[37]....
        /*034c*/ 	.word	0x00000e70
        /*0350*/ 	.word	0x000000ff
        /*0354*/ 	.word	0x00000128
        /*0358*/ 	.short	0x0100
        /*035a*/ 	.byte	0x04
	.zero		1


	//   ....[38]....
        /*035c*/ 	.word	0x00000f80
        /*0360*/ 	.word	0x000000ff
        /*0364*/ 	.word	0x00000130
        /*0368*/ 	.short	0x0100
        /*036a*/ 	.byte	0x06
	.zero		1


	//   ....[39]....
        /*036c*/ 	.word	0x00001dd0
        /*0370*/ 	.word	0x00000000
        /*0374*/ 	.word	0x00000120
        /*0378*/ 	.short	0x010a
        /*037a*/ 	.byte	0xff
	.zero		1


	//   ....[40]....
        /*037c*/ 	.word	0x00001df0
        /*0380*/ 	.word	0x00000000
        /*0384*/ 	.word	0x00000110
        /*0388*/ 	.short	0x0101
        /*038a*/ 	.byte	0xff
	.zero		1


	//   ....[41]....
        /*038c*/ 	.word	0x00001eb0
        /*0390*/ 	.word	0x000000ff
        /*0394*/ 	.word	0x00000048
        /*0398*/ 	.short	0x010a
        /*039a*/ 	.byte	0x04
	.zero		1


	//   ....[42]....
        /*039c*/ 	.word	0x00001fd0
        /*03a0*/ 	.word	0x000000ff
        /*03a4*/ 	.word	0x00000048
        /*03a8*/ 	.short	0x010a
        /*03aa*/ 	.byte	0x05
	.zero		1


	//   ....[43]....
        /*03ac*/ 	.word	0x00002140
        /*03b0*/ 	.word	0x000000ff
        /*03b4*/ 	.word	0x00000048
        /*03b8*/ 	.short	0x010a
        /*03ba*/ 	.byte	0x06
	.zero		1


	//   ....[44]....
        /*03bc*/ 	.word	0x00002410
        /*03c0*/ 	.word	0x000000ff
        /*03c4*/ 	.word	0x000000c8
        /*03c8*/ 	.short	0x0101
        /*03ca*/ 	.byte	0x07
	.zero		1


	//   ....[45]....
        /*03cc*/ 	.word	0x00002430
        /*03d0*/ 	.word	0x000000ff
        /*03d4*/ 	.word	0x00000048
        /*03d8*/ 	.short	0x010a
        /*03da*/ 	.byte	0x04
	.zero		1


	//   ....[46]....
        /*03dc*/ 	.word	0x000024b0
        /*03e0*/ 	.word	0x000000ff
        /*03e4*/ 	.word	0x00000048
        /*03e8*/ 	.short	0x010a
        /*03ea*/ 	.byte	0x06
	.zero		1


	//   ....[47]....
        /*03ec*/ 	.word	0x000025f0
        /*03f0*/ 	.word	0x000000ff
        /*03f4*/ 	.word	0x00000048
        /*03f8*/ 	.short	0x010a
        /*03fa*/ 	.byte	0x04
	.zero		1


	//   ....[48]....
        /*03fc*/ 	.word	0x000028f0
        /*0400*/ 	.word	0x00000003
        /*0404*/ 	.word	0x000000d0
        /*0408*/ 	.short	0x010a
        /*040a*/ 	.byte	0xff
	.zero		1


	//   ....[49]....
        /*040c*/ 	.word	0x00002a40
        /*0410*/ 	.word	0x00000000
        /*0414*/ 	.word	0x00000000
        /*0418*/ 	.short	0x0101
        /*041a*/ 	.byte	0xff
	.zero		1


	//   ....[50]....
        /*041c*/ 	.word	0x00003000
        /*0420*/ 	.word	0x000000ff
        /*0424*/ 	.word	0x00000000
        /*0428*/ 	.short	0x010a
        /*042a*/ 	.byte	0x04
	.zero		1


	//   ....[51]....
        /*042c*/ 	.word	0x00003090
        /*0430*/ 	.word	0x000000ff
        /*0434*/ 	.word	0x00000000
        /*0438*/ 	.short	0x010a
        /*043a*/ 	.byte	0x05
	.zero		1


	//   ....[52]....
        /*043c*/ 	.word	0x00003120
        /*0440*/ 	.word	0x000000ff
        /*0444*/ 	.word	0x00000000
        /*0448*/ 	.short	0x010a
        /*044a*/ 	.byte	0x05
	.zero		1


	//   ....[53]....
        /*044c*/ 	.word	0x000031b0
        /*0450*/ 	.word	0x000000ff
        /*0454*/ 	.word	0x00000000
        /*0458*/ 	.short	0x010a
        /*045a*/ 	.byte	0x05
	.zero		1


	//   ....[54]....
        /*045c*/ 	.word	0x00003240
        /*0460*/ 	.word	0x000000ff
        /*0464*/ 	.word	0x00000000
        /*0468*/ 	.short	0x010a
        /*046a*/ 	.byte	0x05
	.zero		1


	//   ....[55]....
        /*046c*/ 	.word	0x000032d0
        /*0470*/ 	.word	0x000000ff
        /*0474*/ 	.word	0x00000000
        /*0478*/ 	.short	0x010a
        /*047a*/ 	.byte	0x05
	.zero		1


	//   ....[56]....
        /*047c*/ 	.word	0x00003360
        /*0480*/ 	.word	0x000000ff
        /*0484*/ 	.word	0x00000000
        /*0488*/ 	.short	0x010a
        /*048a*/ 	.byte	0x05
	.zero		1


	//   ....[57]....
        /*048c*/ 	.word	0x000033f0
        /*0490*/ 	.word	0x000000ff
        /*0494*/ 	.word	0x00000000
        /*0498*/ 	.short	0x010a
        /*049a*/ 	.byte	0x05
	.zero		1


	//   ....[58]....
        /*049c*/ 	.word	0x00003490
        /*04a0*/ 	.word	0x00000000
        /*04a4*/ 	.word	0x00000000
        /*04a8*/ 	.short	0x010a
        /*04aa*/ 	.byte	0xff
	.zero		1


	//   ....[59]....
        /*04ac*/ 	.word	0x000035d0
        /*04b0*/ 	.word	0x00000002
        /*04b4*/ 	.word	0x00000110
        /*04b8*/ 	.short	0x010a
        /*04ba*/ 	.byte	0xff
	.zero		1


	//   ....[60]....
        /*04bc*/ 	.word	0x00003630
        /*04c0*/ 	.word	0x00000004
        /*04c4*/ 	.word	0x00000000
        /*04c8*/ 	.short	0x0101
        /*04ca*/ 	.byte	0xff
	.zero		1


	//   ....[61]....
        /*04cc*/ 	.word	0x00003650
        /*04d0*/ 	.word	0x000000ff
        /*04d4*/ 	.word	0x000000e0
        /*04d8*/ 	.short	0x010a
        /*04da*/ 	.byte	0x04
	.zero		1


	//   ....[62]....
        /*04dc*/ 	.word	0x00003770
        /*04e0*/ 	.word	0x00000002
        /*04e4*/ 	.word	0x000000d0
        /*04e8*/ 	.short	0x010a
        /*04ea*/ 	.byte	0xff
	.zero		1


	//   ....[63]....
        /*04ec*/ 	.word	0x00003880
        /*04f0*/ 	.word	0x00000002
        /*04f4*/ 	.word	0x00000000
        /*04f8*/ 	.short	0x0101
        /*04fa*/ 	.byte	0xff
	.zero		1


	//   ....[64]....
        /*04fc*/ 	.word	0x00003910
        /*0500*/ 	.word	0x000000ff
        /*0504*/ 	.word	0x000000e0
        /*0508*/ 	.short	0x0106
        /*050a*/ 	.byte	0x04
	.zero		1


	//   ....[65]....
        /*050c*/ 	.word	0x00003930
        /*0510*/ 	.word	0x000000ff
        /*0514*/ 	.word	0x000000e0
        /*0518*/ 	.short	0x010a
        /*051a*/ 	.byte	0x04
	.zero		1


	//   ....[66]....
        /*051c*/ 	.word	0x000039c0
        /*0520*/ 	.word	0x000000ff
        /*0524*/ 	.word	0x000000e0
        /*0528*/ 	.short	0x0106
        /*052a*/ 	.byte	0x07
	.zero		1


	//   ....[67]....
        /*052c*/ 	.word	0x00003a00
        /*0530*/ 	.word	0x00000000
        /*0534*/ 	.word	0x000000e0
        /*0538*/ 	.short	0x010a
        /*053a*/ 	.byte	0xff
	.zero		1


	//   ....[68]....
        /*053c*/ 	.word	0x00003c50
        /*0540*/ 	.word	0x000000ff
        /*0544*/ 	.word	0x00000008
        /*0548*/ 	.short	0x010a
        /*054a*/ 	.byte	0x05
	.zero		1


	//   ....[69]....
        /*054c*/ 	.word	0x00003c70
        /*0550*/ 	.word	0x000000ff
        /*0554*/ 	.word	0x00000008
        /*0558*/ 	.short	0x010a
        /*055a*/ 	.byte	0x05
	.zero		1


	//   ....[70]....
        /*055c*/ 	.word	0x00003e00
        /*0560*/ 	.word	0x000000ff
        /*0564*/ 	.word	0x00000008
        /*0568*/ 	.short	0x010a
        /*056a*/ 	.byte	0x05
	.zero		1


	//   ....[71]....
        /*056c*/ 	.word	0x00003e20
        /*0570*/ 	.word	0x000000ff
        /*0574*/ 	.word	0x00000008
        /*0578*/ 	.short	0x010a
        /*057a*/ 	.byte	0x05
	.zero		1


	//   ....[72]....
        /*057c*/ 	.word	0x00003ee0
        /*0580*/ 	.word	0x000000ff
        /*0584*/ 	.word	0x00000000
        /*0588*/ 	.short	0x0101
        /*058a*/ 	.byte	0x04
	.zero		1


	//   ....[73]....
        /*058c*/ 	.word	0x00004370
        /*0590*/ 	.word	0x00000002
        /*0594*/ 	.word	0x000000d0
        /*0598*/ 	.short	0x010a
        /*059a*/ 	.byte	0xff
	.zero		1


	//   ....[74]....
        /*059c*/ 	.word	0x00004490
        /*05a0*/ 	.word	0x00000000
        /*05a4*/ 	.word	0x00000000
        /*05a8*/ 	.short	0x0101
        /*05aa*/ 	.byte	0xff
	.zero		1


	//   ....[75]....
        /*05ac*/ 	.word	0x000049e0
        /*05b0*/ 	.word	0x000000ff
        /*05b4*/ 	.word	0x00000000
        /*05b8*/ 	.short	0x010a
        /*05ba*/ 	.byte	0x04
	.zero		1


	//   ....[76]....
        /*05bc*/ 	.word	0x00004a30
        /*05c0*/ 	.word	0x000000ff
        /*05c4*/ 	.word	0x00000100
        /*05c8*/ 	.short	0x010a
        /*05ca*/ 	.byte	0x39
	.zero		1


	//   ....[77]....
        /*05cc*/ 	.word	0x00004c50
        /*05d0*/ 	.word	0x000000ff
        /*05d4*/ 	.word	0x00000000
        /*05d8*/ 	.short	0x010a
        /*05da*/ 	.byte	0x07
	.zero		1


	//   ....[78]....
        /*05dc*/ 	.word	0x00004d80
        /*05e0*/ 	.word	0x000000ff
        /*05e4*/ 	.word	0x00000000
        /*05e8*/ 	.short	0x010a
        /*05ea*/ 	.byte	0x04
	.zero		1


	//   ....[79]....
        /*05ec*/ 	.word	0x00005110
        /*05f0*/ 	.word	0x000000ff
        /*05f4*/ 	.word	0x00000000
        /*05f8*/ 	.short	0x010a
        /*05fa*/ 	.byte	0x04
	.zero		1


	//   ....[80]....
        /*05fc*/ 	.word	0x000051b0
        /*0600*/ 	.word	0x00000000
        /*0604*/ 	.word	0x00000000
        /*0608*/ 	.short	0x010a
        /*060a*/ 	.byte	0xff
	.zero		1


	//   ....[81]....
        /*060c*/ 	.word	0x000051f0
        /*0610*/ 	.word	0x00000000
        /*0614*/ 	.word	0x00000000
        /*0618*/ 	.short	0x010a
        /*061a*/ 	.byte	0xff
	.zero		1


	//   ....[82]....
        /*061c*/ 	.word	0x00005260
        /*0620*/ 	.word	0x000000ff
        /*0624*/ 	.word	0x00000000
        /*0628*/ 	.short	0x0101
        /*062a*/ 	.byte	0x04
	.zero		1


	//   ....[83]....
        /*062c*/ 	.word	0x000052a0
        /*0630*/ 	.word	0x000000ff
        /*0634*/ 	.word	0x00000130
        /*0638*/ 	.short	0x010a
        /*063a*/ 	.byte	0x1f
	.zero		1


	//   ....[84]....
        /*063c*/ 	.word	0x000052f0
        /*0640*/ 	.word	0x000000ff
        /*0644*/ 	.word	0x00000000
        /*0648*/ 	.short	0x0101
        /*064a*/ 	.byte	0x04
	.zero		1


	//   ....[85]....
        /*064c*/ 	.word	0x00005760
        /*0650*/ 	.word	0x0000000c
        /*0654*/ 	.word	0x000000d0
        /*0658*/ 	.short	0x010a
        /*065a*/ 	.byte	0xff
	.zero		1


	//   ....[86]....
        /*065c*/ 	.word	0x000058d0
        /*0660*/ 	.word	0x00000000
        /*0664*/ 	.word	0x00000000
        /*0668*/ 	.short	0x0101
        /*066a*/ 	.byte	0xff
	.zero		1


	//   ....[87]....
        /*066c*/ 	.word	0x00005d50
        /*0670*/ 	.word	0x000000ff
        /*0674*/ 	.word	0x000000c8
        /*0678*/ 	.short	0x010a
        /*067a*/ 	.byte	0x18
	.zero		1


	//   ....[88]....
        /*067c*/ 	.word	0x00005f10
        /*0680*/ 	.word	0x000000ff
        /*0684*/ 	.word	0x000000a8
        /*0688*/ 	.short	0x010a
        /*068a*/ 	.byte	0x04
	.zero		1


	//   ....[89]....
        /*068c*/ 	.word	0x000060f0
        /*0690*/ 	.word	0x000000ff
        /*0694*/ 	.word	0x00000090
        /*0698*/ 	.short	0x010b
        /*069a*/ 	.byte	0x04
	.zero		1


	//   ....[90]....
        /*069c*/ 	.word	0x00006100
        /*06a0*/ 	.word	0x000000ff
        /*06a4*/ 	.word	0x00000000
        /*06a8*/ 	.short	0x0101
        /*06aa*/ 	.byte	0x14
	.zero		1


	//   ....[91]....
        /*06ac*/ 	.word	0x00006110
        /*06b0*/ 	.word	0x000000ff
        /*06b4*/ 	.word	0x000000a8
        /*06b8*/ 	.short	0x010a
        /*06ba*/ 	.byte	0x05
	.zero		1


	//   ....[92]....
        /*06bc*/ 	.word	0x00006310
        /*06c0*/ 	.word	0x000000ff
        /*06c4*/ 	.word	0x00000090
        /*06c8*/ 	.short	0x010b
        /*06ca*/ 	.byte	0x05
	.zero		1


	//   ....[93]....
        /*06cc*/ 	.word	0x00006320
        /*06d0*/ 	.word	0x000000ff
        /*06d4*/ 	.word	0x00000000
        /*06d8*/ 	.short	0x0101
        /*06da*/ 	.byte	0x04
	.zero		1


	//   ....[94]....
        /*06dc*/ 	.word	0x000063c0
        /*06e0*/ 	.word	0x000000ff
        /*06e4*/ 	.word	0x00000000
        /*06e8*/ 	.short	0x010a
        /*06ea*/ 	.byte	0x04
	.zero		1


	//   ....[95]....
        /*06ec*/ 	.word	0x00006450
        /*06f0*/ 	.word	0x000000ff
        /*06f4*/ 	.word	0x00000000
        /*06f8*/ 	.short	0x010a
        /*06fa*/ 	.byte	0x05
	.zero		1


	//   ....[96]....
        /*06fc*/ 	.word	0x000064f0
        /*0700*/ 	.word	0x00000000
        /*0704*/ 	.word	0x00000000
        /*0708*/ 	.short	0x010a
        /*070a*/ 	.byte	0xff
	.zero		1


	//   ....[97]....
        /*070c*/ 	.word	0x00006840
        /*0710*/ 	.word	0x00000003
        /*0714*/ 	.word	0x000000d0
        /*0718*/ 	.short	0x010a
        /*071a*/ 	.byte	0xff
	.zero		1


	//   ....[98]....
        /*071c*/ 	.word	0x000069c0
        /*0720*/ 	.word	0x00000000
        /*0724*/ 	.word	0x00000000
        /*0728*/ 	.short	0x0101
        /*072a*/ 	.byte	0xff
	.zero		1


	//   ....[99]....
        /*072c*/ 	.word	0x00007530
        /*0730*/ 	.word	0x00000000
        /*0734*/ 	.word	0x00000090
        /*0738*/ 	.short	0x010a
        /*073a*/ 	.byte	0xff
	.zero		1


	//   ....[100]....
        /*073c*/ 	.word	0x00007590
        /*0740*/ 	.word	0x0000005c
        /*0744*/ 	.word	0x000000f0
        /*0748*/ 	.short	0x010a
        /*074a*/ 	.byte	0xff
	.zero		1


	//   ....[101]....
        /*074c*/ 	.word	0x00007680
        /*0750*/ 	.word	0x00000000
        /*0754*/ 	.word	0x00000090
        /*0758*/ 	.short	0x010a
        /*075a*/ 	.byte	0xff
	.zero		1


	//   ....[102]....
        /*075c*/ 	.word	0x000077b0
        /*0760*/ 	.word	0x0000005c
        /*0764*/ 	.word	0x000000f0
        /*0768*/ 	.short	0x010a
        /*076a*/ 	.byte	0xff
	.zero		1


	//   ....[103]....
        /*076c*/ 	.word	0x000082e0
        /*0770*/ 	.word	0x00000000
        /*0774*/ 	.word	0x00000000
        /*0778*/ 	.short	0x0101
        /*077a*/ 	.byte	0xff
	.zero		1


	//   ....[104]....
        /*077c*/ 	.word	0x000082f0
        /*0780*/ 	.word	0x00000003
        /*0784*/ 	.word	0x00000090
        /*0788*/ 	.short	0x010a
        /*078a*/ 	.byte	0xff
	.zero		1


	//   ....[105]....
        /*078c*/ 	.word	0x000083c0
        /*0790*/ 	.word	0x00000003
        /*0794*/ 	.word	0x00000090
        /*0798*/ 	.short	0x010a
        /*079a*/ 	.byte	0xff
	.zero		1


	//   ....[106]....
        /*079c*/ 	.word	0x00008840
        /*07a0*/ 	.word	0x0000005c
        /*07a4*/ 	.word	0x00000000
        /*07a8*/ 	.short	0x0101
        /*07aa*/ 	.byte	0xff
	.zero		1


	//   ....[107]....
        /*07ac*/ 	.word	0x00009060
        /*07b0*/ 	.word	0x00000002
        /*07b4*/ 	.word	0x00000000
        /*07b8*/ 	.short	0x0101
        /*07ba*/ 	.byte	0xff
	.zero		1


	//   ....[108]....
        /*07bc*/ 	.word	0x00009330
        /*07c0*/ 	.word	0x000000ff
        /*07c4*/ 	.word	0x00000000
        /*07c8*/ 	.short	0x0101
        /*07ca*/ 	.byte	0x06
	.zero		1


	//   ....[109]....
        /*07cc*/ 	.word	0x00009350
        /*07d0*/ 	.word	0x00000000
        /*07d4*/ 	.word	0x00000120
        /*07d8*/ 	.short	0x010a
        /*07da*/ 	.byte	0xff
	.zero		1


	//   ....[110]....
        /*07dc*/ 	.word	0x000093b0
        /*07e0*/ 	.word	0x00000000
        /*07e4*/ 	.word	0x00000048
        /*07e8*/ 	.short	0x010a
        /*07ea*/ 	.byte	0xff
	.zero		1


	//   ....[111]....
        /*07ec*/ 	.word	0x00009410
        /*07f0*/ 	.word	0x00000000
        /*07f4*/ 	.word	0x00000048
        /*07f8*/ 	.short	0x010a
        /*07fa*/ 	.byte	0xff
	.zero		1


	//   ....[112]....
        /*07fc*/ 	.word	0x00009460
        /*0800*/ 	.word	0x00000003
        /*0804*/ 	.word	0x000000d0
        /*0808*/ 	.short	0x010a
        /*080a*/ 	.byte	0xff
	.zero		1


	//   ....[113]....
        /*080c*/ 	.word	0x000094c0
        /*0810*/ 	.word	0x00000000
        /*0814*/ 	.word	0x00000000
        /*0818*/ 	.short	0x010a
        /*081a*/ 	.byte	0xff
	.zero		1


	//   ....[114]....
        /*081c*/ 	.word	0x00009520
        /*0820*/ 	.word	0x00000000
        /*0824*/ 	.word	0x00000000
        /*0828*/ 	.short	0x010a
        /*082a*/ 	.byte	0xff
	.zero		1


	//   ....[115]....
        /*082c*/ 	.word	0x00009580
        /*0830*/ 	.word	0x00000000
        /*0834*/ 	.word	0x00000000
        /*0838*/ 	.short	0x010a
        /*083a*/ 	.byte	0xff
	.zero		1


	//   ....[116]....
        /*083c*/ 	.word	0x000095e0
        /*0840*/ 	.word	0x00000000
        /*0844*/ 	.word	0x00000000
        /*0848*/ 	.short	0x010a
        /*084a*/ 	.byte	0xff
	.zero		1


	//   ....[117]....
        /*084c*/ 	.word	0x00009640
        /*0850*/ 	.word	0x00000000
        /*0854*/ 	.word	0x00000000
        /*0858*/ 	.short	0x010a
        /*085a*/ 	.byte	0xff
	.zero		1


	//   ....[118]....
        /*085c*/ 	.word	0x000096a0
        /*0860*/ 	.word	0x00000000
        /*0864*/ 	.word	0x00000000
        /*0868*/ 	.short	0x010a
        /*086a*/ 	.byte	0xff
	.zero		1


	//   ....[119]....
        /*086c*/ 	.word	0x00009700
        /*0870*/ 	.word	0x00000000
        /*0874*/ 	.word	0x00000000
        /*0878*/ 	.short	0x010a
        /*087a*/ 	.byte	0xff
	.zero		1


	//   ....[120]....
        /*087c*/ 	.word	0x00009760
        /*0880*/ 	.word	0x00000000
        /*0884*/ 	.word	0x00000000
        /*0888*/ 	.short	0x010a
        /*088a*/ 	.byte	0xff
	.zero		1


	//   ....[121]....
        /*088c*/ 	.word	0x000097b0
        /*0890*/ 	.word	0x00000002
        /*0894*/ 	.word	0x00000110
        /*0898*/ 	.short	0x010a
        /*089a*/ 	.byte	0xff
	.zero		1


	//   ....[122]....
        /*089c*/ 	.word	0x00009810
        /*08a0*/ 	.word	0x00000002
        /*08a4*/ 	.word	0x000000e0
        /*08a8*/ 	.short	0x010a
        /*08aa*/ 	.byte	0xff
	.zero		1


	//   ....[123]....
        /*08ac*/ 	.word	0x00009860
        /*08b0*/ 	.word	0x00000002
        /*08b4*/ 	.word	0x000000d0
        /*08b8*/ 	.short	0x010a
        /*08ba*/ 	.byte	0xff
	.zero		1


	//   ....[124]....
        /*08bc*/ 	.word	0x000098c0
        /*08c0*/ 	.word	0x00000000
        /*08c4*/ 	.word	0x000000e0
        /*08c8*/ 	.short	0x010a
        /*08ca*/ 	.byte	0xff
	.zero		1


	//   ....[125]....
        /*08cc*/ 	.word	0x00009920
        /*08d0*/ 	.word	0x00000000
        /*08d4*/ 	.word	0x00000008
        /*08d8*/ 	.short	0x010a
        /*08da*/ 	.byte	0xff
	.zero		1


	//   ....[126]....
        /*08dc*/ 	.word	0x00009a10
        /*08e0*/ 	.word	0x00000000
        /*08e4*/ 	.word	0x00000008
        /*08e8*/ 	.short	0x010a
        /*08ea*/ 	.byte	0xff
	.zero		1


	//   ....[127]....
        /*08ec*/ 	.word	0x00009a60
        /*08f0*/ 	.word	0x00000002
        /*08f4*/ 	.word	0x000000d0
        /*08f8*/ 	.short	0x010a
        /*08fa*/ 	.byte	0xff
	.zero		1


	//   ....[128]....
        /*08fc*/ 	.word	0x00009ac0
        /*0900*/ 	.word	0x00000000
        /*0904*/ 	.word	0x00000100
        /*0908*/ 	.short	0x010a
        /*090a*/ 	.byte	0xff
	.zero		1


	//   ....[129]....
        /*090c*/ 	.word	0x00009b20
        /*0910*/ 	.word	0x00000000
        /*0914*/ 	.word	0x00000000
        /*0918*/ 	.short	0x010a
        /*091a*/ 	.byte	0xff
	.zero		1


	//   ....[130]....
        /*091c*/ 	.word	0x00009b80
        /*0920*/ 	.word	0x00000000
        /*0924*/ 	.word	0x00000000
        /*0928*/ 	.short	0x010a
        /*092a*/ 	.byte	0xff
	.zero		1


	//   ....[131]....
        /*092c*/ 	.word	0x00009be0
        /*0930*/ 	.word	0x00000000
        /*0934*/ 	.word	0x00000130
        /*0938*/ 	.short	0x010a
        /*093a*/ 	.byte	0xff
	.zero		1


	//   ....[132]....
        /*093c*/ 	.word	0x00009c30
        /*0940*/ 	.word	0x0000000c
        /*0944*/ 	.word	0x000000d0
        /*0948*/ 	.short	0x010a
        /*094a*/ 	.byte	0xff
	.zero		1


	//   ....[133]....
        /*094c*/ 	.word	0x00009c90
        /*0950*/ 	.word	0x00000000
        /*0954*/ 	.word	0x000000c8
        /*0958*/ 	.short	0x010a
        /*095a*/ 	.byte	0xff
	.zero		1


	//   ....[134]....
        /*095c*/ 	.word	0x00009cf0
        /*0960*/ 	.word	0x00000000
        /*0964*/ 	.word	0x000000a8
        /*0968*/ 	.short	0x010a
        /*096a*/ 	.byte	0xff
	.zero		1


	//   ....[135]....
        /*096c*/ 	.word	0x00009d50
        /*0970*/ 	.word	0x00000009
        /*0974*/ 	.word	0x000000a8
        /*0978*/ 	.short	0x010a
        /*097a*/ 	.byte	0xff
	.zero		1


	//   ....[136]....
        /*097c*/ 	.word	0x00009db0
        /*0980*/ 	.word	0x00000000
        /*0984*/ 	.word	0x00000000
        /*0988*/ 	.short	0x010a
        /*098a*/ 	.byte	0xff
	.zero		1


	//   ....[137]....
        /*098c*/ 	.word	0x00009e10
        /*0990*/ 	.word	0x00000000
        /*0994*/ 	.word	0x00000000
        /*0998*/ 	.short	0x010a
        /*099a*/ 	.byte	0xff
	.zero		1


	//   ....[138]....
        /*099c*/ 	.word	0x00009e60
        /*09a0*/ 	.word	0x00000003
        /*09a4*/ 	.word	0x000000d0
        /*09a8*/ 	.short	0x010a
        /*09aa*/ 	.byte	0xff
	.zero		1


	//   ....[139]....
        /*09ac*/ 	.word	0x00009eb0
        /*09b0*/ 	.word	0x00000000
        /*09b4*/ 	.word	0x00000090
        /*09b8*/ 	.short	0x010a
        /*09ba*/ 	.byte	0xff
	.zero		1


	//   ....[140]....
        /*09bc*/ 	.word	0x00009f00
        /*09c0*/ 	.word	0x0000005c
        /*09c4*/ 	.word	0x000000f0
        /*09c8*/ 	.short	0x010a
        /*09ca*/ 	.byte	0xff
	.zero		1


	//   ....[141]....
        /*09cc*/ 	.word	0x00009f50
        /*09d0*/ 	.word	0x00000003
        /*09d4*/ 	.word	0x00000090
        /*09d8*/ 	.short	0x010a
        /*09da*/ 	.byte	0xff
	.zero		1


	//----- nvinfo : EIATTR_NUM_MBARRIERS
	.align		4
.L_47:
        /*09dc*/ 	.byte	0x03, 0x38
        /*09de*/ 	.short	0x0027


	//----- nvinfo : EIATTR_EXIT_INSTR_OFFSETS
	.align		4
        /*09e0*/ 	.byte	0x04, 0x1c
        /*09e2*/ 	.short	(.L_49 - .L_48)


	//   ....[0]....
.L_48:
        /*09e4*/ 	.word	0x000034c0


	//   ....[1]....
        /*09e8*/ 	.word	0x000039d0


	//   ....[2]....
        /*09ec*/ 	.word	0x00003a30


	//   ....[3]....
        /*09f0*/ 	.word	0x00005520


	//   ....[4]....
        /*09f4*/ 	.word	0x00006520


	//   ....[5]....
        /*09f8*/ 	.word	0x00006560


	//   ....[6]....
        /*09fc*/ 	.word	0x00009220


	//   ....[7]....
        /*0a00*/ 	.word	0x00009290


	//   ....[8]....
        /*0a04*/ 	.word	0x000092c0


	//   ....[9]....
        /*0a08*/ 	.word	0x00009340


	//----- nvinfo : EIATTR_MAX_THREADS
	.align		4
.L_49:
        /*0a0c*/ 	.byte	0x04, 0x05
        /*0a0e*/ 	.short	(.L_51 - .L_50)
.L_50:
        /*0a10*/ 	.word	0x00000100
        /*0a14*/ 	.word	0x00000001
        /*0a18*/ 	.word	0x00000001


	//----- nvinfo : EIATTR_CRS_STACK_SIZE
	.align		4
.L_51:
        /*0a1c*/ 	.byte	0x04, 0x1e
        /*0a1e*/ 	.short	(.L_53 - .L_52)
.L_52:
        /*0a20*/ 	.word	0x00000000


	//----- nvinfo : EIATTR_CBANK_PARAM_SIZE
	.align		4
.L_53:
        /*0a24*/ 	.byte	0x03, 0x19
        /*0a26*/ 	.short	0x0c00


	//----- nvinfo : EIATTR_PARAM_CBANK
	.align		4
        /*0a28*/ 	.byte	0x04, 0x0a
        /*0a2a*/ 	.short	(.L_55 - .L_54)
	.align		4
.L_54:
        /*0a2c*/ 	.word	index@(.nv.constant0._ZN7cutlass13device_kernelINS_4gemm6kernel13GemmUniversalIN4cute5tupleIJiiiiEEENS1_10collective13CollectiveMmaINS1_46MainloopSm100TmaUmmaWarpSpecializedBlockScaledILi9ELi2ELi2ENS5_IJNS4_1CILi4EEENSA_ILi2EEENSA_ILi1EEEEEEEENS5_IJNSA_ILi256EEENSA_ILi64EEENSA_ILi128EEEEEENS5_IJNS_12float_e5m2_tENS_13float_ue8m0_tEEEENS5_IJNS5_IJlSD_lEEENS4_6LayoutINS5_IJNS5_IJNS5_IJNSA_ILi32EEESB_EEEiEEESR_NS5_IJSD_iEEEEEENS5_IJNS5_IJNS5_IJNSA_ILi16EEESB_EEEiEEENS5_IJNS5_IJNSA_ILi0EEESD_EEENSA_ILi512EEEEEENS5_IJSX_iEEEEEEEEEEESM_S14_NS4_8TiledMMAINS4_8MMA_AtomIJNS4_27SM100_MMA_MXF8F6F4_2x1SM_SSISK_SK_fSL_Li256ELi64ELNS4_4UMMA5MajorE0ELS19_0ELNS18_7ScaleInE0ELS1A_0EEEEEENSO_INS5_IJSD_SD_SD_EEENS5_IJSX_SX_SX_EEEEENS5_IJNS4_10UnderscoreES1G_S1G_EEEEENS5_IJNS4_28SM100_TMA_2SM_LOAD_MULTICASTES1J_EEENS5_IJNS4_14ComposedLayoutINS4_7SwizzleILi3ELi4ELi3EEENS4_18smem_ptr_flag_bitsILi8EEENSO_INS5_IJNSA_ILi8EEESI_EEENS5_IJSI_SD_EEEEEEENSO_INS5_IJNS5_IJNS5_IJSQ_SD_EEENS5_IJSP_SD_EEEEEESD_NS5_IJSB_SD_EEEEEENS5_IJNS5_IJNS5_IJSV_SZ_EEESY_EEESX_NS5_IJSD_SZ_EEEEEEEEEEEvNS4_8identityES1K_S25_vS26_EENS_8epilogue10collective18CollectiveEpilogueINS28_23Sm100TmaWarpSpecializedILi3ELi2ELi32ELb1ELb0EEEJNS5_IJSI_SH_SI_EEENS5_IJNSO_ISI_SD_EENSO_ISP_SD_EEEEENS_10bfloat16_tESN_S2H_SN_NS28_6fusion15FusionCallbacksIS2C_NS2I_17LinearCombinationIS2H_fS2H_fLNS_15FloatRoundStyleE2EEES2D_S2G_JEEENS4_5SM1004TMEM4LOAD26SM100_TMEM_LOAD_32dp32b32xENS4_13SM90_TMA_LOADENS1L_INS1M_ILi2ELi4ELi3EEENS1O_ILi16EEENSO_INS5_IJS1Q_SP_EEES1W_EEEENS4_39AutoVectorizingCopyWithAssumedAlignmentILi128EEENS4_14SM90_TMA_STOREES2X_S2Z_S2Z_EEEvvEEEEvNT_6ParamsE)
        /*0a30*/ 	.short	0x0380
        /*0a32*/ 	.short	0x0c00


	//----- nvinfo : EIATTR_SW_WAR
	.align		4
.L_55:
        /*0a34*/ 	.byte	0x04, 0x36
        /*0a36*/ 	.short	(.L_57 - .L_56)
.L_56:
        /*0a38*/ 	.word	0x00000008
.L_57:


//--------------------- .nv.callgraph             --------------------------
	.section	.nv.callgraph,"",@"SHT_CUDA_CALLGRAPH"
	.align	4
	.sectionentsize	8
	.align		4
        /*0000*/ 	.word	0x00000000
	.align		4
        /*0004*/ 	.word	0xffffffff
	.align		4
        /*0008*/ 	.word	index@(_ZN7cutlass13device_kernelINS_4gemm6kernel13GemmUniversalIN4cute5tupleIJiiiiEEENS1_10collective13CollectiveMmaINS1_46MainloopSm100TmaUmmaWarpSpecializedBlockScaledILi9ELi2ELi2ENS5_IJNS4_1CILi4EEENSA_ILi2EEENSA_ILi1EEEEEEEENS5_IJNSA_ILi256EEENSA_ILi64EEENSA_ILi128EEEEEENS5_IJNS_12float_e5m2_tENS_13float_ue8m0_tEEEENS5_IJNS5_IJlSD_lEEENS4_6LayoutINS5_IJNS5_IJNS5_IJNSA_ILi32EEESB_EEEiEEESR_NS5_IJSD_iEEEEEENS5_IJNS5_IJNS5_IJNSA_ILi16EEESB_EEEiEEENS5_IJNS5_IJNSA_ILi0EEESD_EEENSA_ILi512EEEEEENS5_IJSX_iEEEEEEEEEEESM_S14_NS4_8TiledMMAINS4_8MMA_AtomIJNS4_27SM100_MMA_MXF8F6F4_2x1SM_SSISK_SK_fSL_Li256ELi64ELNS4_4UMMA5MajorE0ELS19_0ELNS18_7ScaleInE0ELS1A_0EEEEEENSO_INS5_IJSD_SD_SD_EEENS5_IJSX_SX_SX_EEEEENS5_IJNS4_10UnderscoreES1G_S1G_EEEEENS5_IJNS4_28SM100_TMA_2SM_LOAD_MULTICASTES1J_EEENS5_IJNS4_14ComposedLayoutINS4_7SwizzleILi3ELi4ELi3EEENS4_18smem_ptr_flag_bitsILi8EEENSO_INS5_IJNSA_ILi8EEESI_EEENS5_IJSI_SD_EEEEEEENSO_INS5_IJNS5_IJNS5_IJSQ_SD_EEENS5_IJSP_SD_EEEEEESD_NS5_IJSB_SD_EEEEEENS5_IJNS5_IJNS5_IJSV_SZ_EEESY_EEESX_NS5_IJSD_SZ_EEEEEEEEEEEvNS4_8identityES1K_S25_vS26_EENS_8epilogue10collective18CollectiveEpilogueINS28_23Sm100TmaWarpSpecializedILi3ELi2ELi32ELb1ELb0EEEJNS5_IJSI_SH_SI_EEENS5_IJNSO_ISI_SD_EENSO_ISP_SD_EEEEENS_10bfloat16_tESN_S2H_SN_NS28_6fusion15FusionCallbacksIS2C_NS2I_17LinearCombinationIS2H_fS2H_fLNS_15FloatRoundStyleE2EEES2D_S2G_JEEENS4_5SM1004TMEM4LOAD26SM100_TMEM_LOAD_32dp32b32xENS4_13SM90_TMA_LOADENS1L_INS1M_ILi2ELi4ELi3EEENS1O_ILi16EEENSO_INS5_IJS1Q_SP_EEES1W_EEEENS4_39AutoVectorizingCopyWithAssumedAlignmentILi128EEENS4_14SM90_TMA_STOREES2X_S2Z_S2Z_EEEvvEEEEvNT_6ParamsE)
	.align		4
        /*000c*/ 	.word	index@(__assertfail)
	.align		4
        /*0010*/ 	.word	0x00000000
	.align		4
        /*0014*/ 	.word	0xfffffffe
	.align		4
        /*0018*/ 	.word	0x00000000
	.align		4
        /*001c*/ 	.word	0xfffffffd
	.align		4
        /*0020*/ 	.word	0x00000000
	.align		4
        /*0024*/ 	.word	0xfffffffc


//--------------------- .nv.constant4             --------------------------
	.section	.nv.constant4,"a",@progbits
	.align	8
	.align		8
.nv.constant4:
        /*0000*/ 	.dword	__assertfail
	.align		8
        /*0008*/ 	.dword	__unnamed_1
	.align		8
        /*0010*/ 	.dword	__unnamed_2
	.align		8
        /*0018*/ 	.dword	_ZN40_INTERNAL_376f94ae_4_k_cu_72f9419e_389844cuda3std3__45__cpo5beginE
	.align		8
        /*0020*/ 	.dword	_ZN40_INTERNAL_376f94ae_4_k_cu_72f9419e_389844cuda3std3__45__cpo3endE
	.align		8
        /*0028*/ 	.dword	_ZN40_INTERNAL_376f94ae_4_k_cu_72f9419e_389844cuda3std3__45__cpo6cbeginE
	.align		8
        /*0030*/ 	.dword	_ZN40_INTERNAL_376f94ae_4_k_cu_72f9419e_389844cuda3std3__45__cpo4cendE
	.align		8
        /*0038*/ 	.dword	_ZN40_INTERNAL_376f94ae_4_k_cu_72f9419e_389844cuda3std3__442_GLOBAL__N__376f94ae_4_k_cu_72f9419e_389846ignoreE
	.align		8
        /*0040*/ 	.dword	_ZN40_INTERNAL_376f94ae_4_k_cu_72f9419e_389844cuda3std3__419piecewise_constructE
	.align		8
        /*0048*/ 	.dword	_ZN40_INTERNAL_376f94ae_4_k_cu_72f9419e_389844cuda3std3__48in_placeE
	.align		8
        /*0050*/ 	.dword	_ZN40_INTERNAL_376f94ae_4_k_cu_72f9419e_389844cuda3std6ranges3__45__cpo4swapE
	.align		8
        /*0058*/ 	.dword	_ZN40_INTERNAL_376f94ae_4_k_cu_72f9419e_389844cuda3std6ranges3__45__cpo9iter_moveE
	.align		8
        /*0060*/ 	.dword	_ZN40_INTERNAL_376f94ae_4_k_cu_72f9419e_389844cute7productE
	.align		8
        /*0068*/ 	.dword	_ZN40_INTERNAL_376f94ae_4_k_cu_72f9419e_389844cute1_E
	.align		8
        /*0070*/ 	.dword	$str$25
	.align		8
        /*0078*/ 	.dword	$str$26
	.align		8
        /*0080*/ 	.dword	$str$27
	.align		8
        /*0088*/ 	.dword	$str$28


//--------------------- .text._ZN7cutlass13device_kernelINS_4gemm6kernel13GemmUniversalIN4cute5tupleIJiiiiEEENS1_10collective13CollectiveMmaINS1_46MainloopSm100TmaUmmaWarpSpecializedBlockScaledILi9ELi2ELi2ENS5_IJNS4_1CILi4EEENSA_ILi2EEENSA_ILi1EEEEEEEENS5_IJNSA_ILi256EEENSA_ILi64EEENSA_ILi128EEEEEENS5_IJNS_12float_e5m2_tENS_13float_ue8m0_tEEEENS5_IJNS5_IJlSD_lEEENS4_6LayoutINS5_IJNS5_IJNS5_IJNSA_ILi32EEESB_EEEiEEESR_NS5_IJSD_iEEEEEENS5_IJNS5_IJNS5_IJNSA_ILi16EEESB_EEEiEEENS5_IJNS5_IJNSA_ILi0EEESD_EEENSA_ILi512EEEEEENS5_IJSX_iEEEEEEEEEEESM_S14_NS4_8TiledMMAINS4_8MMA_AtomIJNS4_27SM100_MMA_MXF8F6F4_2x1SM_SSISK_SK_fSL_Li256ELi64ELNS4_4UMMA5MajorE0ELS19_0ELNS18_7ScaleInE0ELS1A_0EEEEEENSO_INS5_IJSD_SD_SD_EEENS5_IJSX_SX_SX_EEEEENS5_IJNS4_10UnderscoreES1G_S1G_EEEEENS5_IJNS4_28SM100_TMA_2SM_LOAD_MULTICASTES1J_EEENS5_IJNS4_14ComposedLayoutINS4_7SwizzleILi3ELi4ELi3EEENS4_18smem_ptr_flag_bitsILi8EEENSO_INS5_IJNSA_ILi8EEESI_EEENS5_IJSI_SD_EEEEEEENSO_INS5_IJNS5_IJNS5_IJSQ_SD_EEENS5_IJSP_SD_EEEEEESD_NS5_IJSB_SD_EEEEEENS5_IJNS5_IJNS5_IJSV_SZ_EEESY_EEESX_NS5_IJSD_SZ_EEEEEEEEEEEvNS4_8identityES1K_S25_vS26_EENS_8epilogue10collective18CollectiveEpilogueINS28_23Sm100TmaWarpSpecializedILi3ELi2ELi32ELb1ELb0EEEJNS5_IJSI_SH_SI_EEENS5_IJNSO_ISI_SD_EENSO_ISP_SD_EEEEENS_10bfloat16_tESN_S2H_SN_NS28_6fusion15FusionCallbacksIS2C_NS2I_17LinearCombinationIS2H_fS2H_fLNS_15FloatRoundStyleE2EEES2D_S2G_JEEENS4_5SM1004TMEM4LOAD26SM100_TMEM_LOAD_32dp32b32xENS4_13SM90_TMA_LOADENS1L_INS1M_ILi2ELi4ELi3EEENS1O_ILi16EEENSO_INS5_IJS1Q_SP_EEES1W_EEEENS4_39AutoVectorizingCopyWithAssumedAlignmentILi128EEENS4_14SM90_TMA_STOREES2X_S2Z_S2Z_EEEvvEEEEvNT_6ParamsE --------------------------
	.section	.text._ZN7cutlass13device_kernelINS_4gemm6kernel13GemmUniversalIN4cute5tupleIJiiiiEEENS1_10collective13CollectiveMmaINS1_46MainloopSm100TmaUmmaWarpSpecializedBlockScaledILi9ELi2ELi2ENS5_IJNS4_1CILi4EEENSA_ILi2EEENSA_ILi1EEEEEEEENS5_IJNSA_ILi256EEENSA_ILi64EEENSA_ILi128EEEEEENS5_IJNS_12float_e5m2_tENS_13float_ue8m0_tEEEENS5_IJNS5_IJlSD_lEEENS4_6LayoutINS5_IJNS5_IJNS5_IJNSA_ILi32EEESB_EEEiEEESR_NS5_IJSD_iEEEEEENS5_IJNS5_IJNS5_IJNSA_ILi16EEESB_EEEiEEENS5_IJNS5_IJNSA_ILi0EEESD_EEENSA_ILi512EEEEEENS5_IJSX_iEEEEEEEEEEESM_S14_NS4_8TiledMMAINS4_8MMA_AtomIJNS4_27SM100_MMA_MXF8F6F4_2x1SM_SSISK_SK_fSL_Li256ELi64ELNS4_4UMMA5MajorE0ELS19_0ELNS18_7ScaleInE0ELS1A_0EEEEEENSO_INS5_IJSD_SD_SD_EEENS5_IJSX_SX_SX_EEEEENS5_IJNS4_10UnderscoreES1G_S1G_EEEEENS5_IJNS4_28SM100_TMA_2SM_LOAD_MULTICASTES1J_EEENS5_IJNS4_14ComposedLayoutINS4_7SwizzleILi3ELi4ELi3EEENS4_18smem_ptr_flag_bitsILi8EEENSO_INS5_IJNSA_ILi8EEESI_EEENS5_IJSI_SD_EEEEEEENSO_INS5_IJNS5_IJNS5_IJSQ_SD_EEENS5_IJSP_SD_EEEEEESD_NS5_IJSB_SD_EEEEEENS5_IJNS5_IJNS5_IJSV_SZ_EEESY_EEESX_NS5_IJSD_SZ_EEEEEEEEEEEvNS4_8identityES1K_S25_vS26_EENS_8epilogue10collective18CollectiveEpilogueINS28_23Sm100TmaWarpSpecializedILi3ELi2ELi32ELb1ELb0EEEJNS5_IJSI_SH_SI_EEENS5_IJNSO_ISI_SD_EENSO_ISP_SD_EEEEENS_10bfloat16_tESN_S2H_SN_NS28_6fusion15FusionCallbacksIS2C_NS2I_17LinearCombinationIS2H_fS2H_fLNS_15FloatRoundStyleE2EEES2D_S2G_JEEENS4_5SM1004TMEM4LOAD26SM100_TMEM_LOAD_32dp32b32xENS4_13SM90_TMA_LOADENS1L_INS1M_ILi2ELi4ELi3EEENS1O_ILi16EEENSO_INS5_IJS1Q_SP_EEES1W_EEEENS4_39AutoVectorizingCopyWithAssumedAlignmentILi128EEENS4_14SM90_TMA_STOREES2X_S2Z_S2Z_EEEvvEEEEvNT_6ParamsE,"ax",@progbits
	.align	128
.text._ZN7cutlass13device_kernelINS_4gemm6kernel13GemmUniversalIN4cute5tupleIJiiiiEEENS1_10collective13CollectiveMmaINS1_46MainloopSm100TmaUmmaWarpSpecializedBlockScaledILi9ELi2ELi2ENS5_IJNS4_1CILi4EEENSA_ILi2EEENSA_ILi1EEEEEEEENS5_IJNSA_ILi256EEENSA_ILi64EEENSA_ILi128EEEEEENS5_IJNS_12float_e5m2_tENS_13float_ue8m0_tEEEENS5_IJNS5_IJlSD_lEEENS4_6LayoutINS5_IJNS5_IJNS5_IJNSA_ILi32EEESB_EEEiEEESR_NS5_IJSD_iEEEEEENS5_IJNS5_IJNS5_IJNSA_ILi16EEESB_EEEiEEENS5_IJNS5_IJNSA_ILi0EEESD_EEENSA_ILi512EEEEEENS5_IJSX_iEEEEEEEEEEESM_S14_NS4_8TiledMMAINS4_8MMA_AtomIJNS4_27SM100_MMA_MXF8F6F4_2x1SM_SSISK_SK_fSL_Li256ELi64ELNS4_4UMMA5MajorE0ELS19_0ELNS18_7ScaleInE0ELS1A_0EEEEEENSO_INS5_IJSD_SD_SD_EEENS5_IJSX_SX_SX_EEEEENS5_IJNS4_10UnderscoreES1G_S1G_EEEEENS5_IJNS4_28SM100_TMA_2SM_LOAD_MULTICASTES1J_EEENS5_IJNS4_14ComposedLayoutINS4_7SwizzleILi3ELi4ELi3EEENS4_18smem_ptr_flag_bitsILi8EEENSO_INS5_IJNSA_ILi8EEESI_EEENS5_IJSI_SD_EEEEEEENSO_INS5_IJNS5_IJNS5_IJSQ_SD_EEENS5_IJSP_SD_EEEEEESD_NS5_IJSB_SD_EEEEEENS5_IJNS5_IJNS5_IJSV_SZ_EEESY_EEESX_NS5_IJSD_SZ_EEEEEEEEEEEvNS4_8identityES1K_S25_vS26_EENS_8epilogue10collective18CollectiveEpilogueINS28_23Sm100TmaWarpSpecializedILi3ELi2ELi32ELb1ELb0EEEJNS5_IJSI_SH_SI_EEENS5_IJNSO_ISI_SD_EENSO_ISP_SD_EEEEENS_10bfloat16_tESN_S2H_SN_NS28_6fusion15FusionCallbacksIS2C_NS2I_17LinearCombinationIS2H_fS2H_fLNS_15FloatRoundStyleE2EEES2D_S2G_JEEENS4_5SM1004TMEM4LOAD26SM100_TMEM_LOAD_32dp32b32xENS4_13SM90_TMA_LOADENS1L_INS1M_ILi2ELi4ELi3EEENS1O_ILi16EEENSO_INS5_IJS1Q_SP_EEES1W_EEEENS4_39AutoVectorizingCopyWithAssumedAlignmentILi128EEENS4_14SM90_TMA_STOREES2X_S2Z_S2Z_EEEvvEEEEvNT_6ParamsE:
        .type           _ZN7cutlass13device_kernelINS_4gemm6kernel13GemmUniversalIN4cute5tupleIJiiiiEEENS1_10collective13CollectiveMmaINS1_46MainloopSm100TmaUmmaWarpSpecializedBlockScaledILi9ELi2ELi2ENS5_IJNS4_1CILi4EEENSA_ILi2EEENSA_ILi1EEEEEEEENS5_IJNSA_ILi256EEENSA_ILi64EEENSA_ILi128EEEEEENS5_IJNS_12float_e5m2_tENS_13float_ue8m0_tEEEENS5_IJNS5_IJlSD_lEEENS4_6LayoutINS5_IJNS5_IJNS5_IJNSA_ILi32EEESB_EEEiEEESR_NS5_IJSD_iEEEEEENS5_IJNS5_IJNS5_IJNSA_ILi16EEESB_EEEiEEENS5_IJNS5_IJNSA_ILi0EEESD_EEENSA_ILi512EEEEEENS5_IJSX_iEEEEEEEEEEESM_S14_NS4_8TiledMMAINS4_8MMA_AtomIJNS4_27SM100_MMA_MXF8F6F4_2x1SM_SSISK_SK_fSL_Li256ELi64ELNS4_4UMMA5MajorE0ELS19_0ELNS18_7ScaleInE0ELS1A_0EEEEEENSO_INS5_IJSD_SD_SD_EEENS5_IJSX_SX_SX_EEEEENS5_IJNS4_10UnderscoreES1G_S1G_EEEEENS5_IJNS4_28SM100_TMA_2SM_LOAD_MULTICASTES1J_EEENS5_IJNS4_14ComposedLayoutINS4_7SwizzleILi3ELi4ELi3EEENS4_18smem_ptr_flag_bitsILi8EEENSO_INS5_IJNSA_ILi8EEESI_EEENS5_IJSI_SD_EEEEEEENSO_INS5_IJNS5_IJNS5_IJSQ_SD_EEENS5_IJSP_SD_EEEEEESD_NS5_IJSB_SD_EEEEEENS5_IJNS5_IJNS5_IJSV_SZ_EEESY_EEESX_NS5_IJSD_SZ_EEEEEEEEEEEvNS4_8identityES1K_S25_vS26_EENS_8epilogue10collective18CollectiveEpilogueINS28_23Sm100TmaWarpSpecializedILi3ELi2ELi32ELb1ELb0EEEJNS5_IJSI_SH_SI_EEENS5_IJNSO_ISI_SD_EENSO_ISP_SD_EEEEENS_10bfloat16_tESN_S2H_SN_NS28_6fusion15FusionCallbacksIS2C_NS2I_17LinearCombinationIS2H_fS2H_fLNS_15FloatRoundStyleE2EEES2D_S2G_JEEENS4_5SM1004TMEM4LOAD26SM100_TMEM_LOAD_32dp32b32xENS4_13SM90_TMA_LOADENS1L_INS1M_ILi2ELi4ELi3EEENS1O_ILi16EEENSO_INS5_IJS1Q_SP_EEES1W_EEEENS4_39AutoVectorizingCopyWithAssumedAlignmentILi128EEENS4_14SM90_TMA_STOREES2X_S2Z_S2Z_EEEvvEEEEvNT_6ParamsE,@function
        .size           _ZN7cutlass13device_kernelINS_4gemm6kernel13GemmUniversalIN4cute5tupleIJiiiiEEENS1_10collective13CollectiveMmaINS1_46MainloopSm100TmaUmmaWarpSpecializedBlockScaledILi9ELi2ELi2ENS5_IJNS4_1CILi4EEENSA_ILi2EEENSA_ILi1EEEEEEEENS5_IJNSA_ILi256EEENSA_ILi64EEENSA_ILi128EEEEEENS5_IJNS_12float_e5m2_tENS_13float_ue8m0_tEEEENS5_IJNS5_IJlSD_lEEENS4_6LayoutINS5_IJNS5_IJNS5_IJNSA_ILi32EEESB_EEEiEEESR_NS5_IJSD_iEEEEEENS5_IJNS5_IJNS5_IJNSA_ILi16EEESB_EEEiEEENS5_IJNS5_IJNSA_ILi0EEESD_EEENSA_ILi512EEEEEENS5_IJSX_iEEEEEEEEEEESM_S14_NS4_8TiledMMAINS4_8MMA_AtomIJNS4_27SM100_MMA_MXF8F6F4_2x1SM_SSISK_SK_fSL_Li256ELi64ELNS4_4UMMA5MajorE0ELS19_0ELNS18_7ScaleInE0ELS1A_0EEEEEENSO_INS5_IJSD_SD_SD_EEENS5_IJSX_SX_SX_EEEEENS5_IJNS4_10UnderscoreES1G_S1G_EEEEENS5_IJNS4_28SM100_TMA_2SM_LOAD_MULTICASTES1J_EEENS5_IJNS4_14ComposedLayoutINS4_7SwizzleILi3ELi4ELi3EEENS4_18smem_ptr_flag_bitsILi8EEENSO_INS5_IJNSA_ILi8EEESI_EEENS5_IJSI_SD_EEEEEEENSO_INS5_IJNS5_IJNS5_IJSQ_SD_EEENS5_IJSP_SD_EEEEEESD_NS5_IJSB_SD_EEEEEENS5_IJNS5_IJNS5_IJSV_SZ_EEESY_EEESX_NS5_IJSD_SZ_EEEEEEEEEEEvNS4_8identityES1K_S25_vS26_EENS_8epilogue10collective18CollectiveEpilogueINS28_23Sm100TmaWarpSpecializedILi3ELi2ELi32ELb1ELb0EEEJNS5_IJSI_SH_SI_EEENS5_IJNSO_ISI_SD_EENSO_ISP_SD_EEEEENS_10bfloat16_tESN_S2H_SN_NS28_6fusion15FusionCallbacksIS2C_NS2I_17LinearCombinationIS2H_fS2H_fLNS_15FloatRoundStyleE2EEES2D_S2G_JEEENS4_5SM1004TMEM4LOAD26SM100_TMEM_LOAD_32dp32b32xENS4_13SM90_TMA_LOADENS1L_INS1M_ILi2ELi4ELi3EEENS1O_ILi16EEENSO_INS5_IJS1Q_SP_EEES1W_EEEENS4_39AutoVectorizingCopyWithAssumedAlignmentILi128EEENS4_14SM90_TMA_STOREES2X_S2Z_S2Z_EEEvvEEEEvNT_6ParamsE,(.L_x_191 - _ZN7cutlass13device_kernelINS_4gemm6kernel13GemmUniversalIN4cute5tupleIJiiiiEEENS1_10collective13CollectiveMmaINS1_46MainloopSm100TmaUmmaWarpSpecializedBlockScaledILi9ELi2ELi2ENS5_IJNS4_1CILi4EEENSA_ILi2EEENSA_ILi1EEEEEEEENS5_IJNSA_ILi256EEENSA_ILi64EEENSA_ILi128EEEEEENS5_IJNS_12float_e5m2_tENS_13float_ue8m0_tEEEENS5_IJNS5_IJlSD_lEEENS4_6LayoutINS5_IJNS5_IJNS5_IJNSA_ILi32EEESB_EEEiEEESR_NS5_IJSD_iEEEEEENS5_IJNS5_IJNS5_IJNSA_ILi16EEESB_EEEiEEENS5_IJNS5_IJNSA_ILi0EEESD_EEENSA_ILi512EEEEEENS5_IJSX_iEEEEEEEEEEESM_S14_NS4_8TiledMMAINS4_8MMA_AtomIJNS4_27SM100_MMA_MXF8F6F4_2x1SM_SSISK_SK_fSL_Li256ELi64ELNS4_4UMMA5MajorE0ELS19_0ELNS18_7ScaleInE0ELS1A_0EEEEEENSO_INS5_IJSD_SD_SD_EEENS5_IJSX_SX_SX_EEEEENS5_IJNS4_10UnderscoreES1G_S1G_EEEEENS5_IJNS4_28SM100_TMA_2SM_LOAD_MULTICASTES1J_EEENS5_IJNS4_14ComposedLayoutINS4_7SwizzleILi3ELi4ELi3EEENS4_18smem_ptr_flag_bitsILi8EEENSO_INS5_IJNSA_ILi8EEESI_EEENS5_IJSI_SD_EEEEEEENSO_INS5_IJNS5_IJNS5_IJSQ_SD_EEENS5_IJSP_SD_EEEEEESD_NS5_IJSB_SD_EEEEEENS5_IJNS5_IJNS5_IJSV_SZ_EEESY_EEESX_NS5_IJSD_SZ_EEEEEEEEEEEvNS4_8identityES1K_S25_vS26_EENS_8epilogue10collective18CollectiveEpilogueINS28_23Sm100TmaWarpSpecializedILi3ELi2ELi32ELb1ELb0EEEJNS5_IJSI_SH_SI_EEENS5_IJNSO_ISI_SD_EENSO_ISP_SD_EEEEENS_10bfloat16_tESN_S2H_SN_NS28_6fusion15FusionCallbacksIS2C_NS2I_17LinearCombinationIS2H_fS2H_fLNS_15FloatRoundStyleE2EEES2D_S2G_JEEENS4_5SM1004TMEM4LOAD26SM100_TMEM_LOAD_32dp32b32xENS4_13SM90_TMA_LOADENS1L_INS1M_ILi2ELi4ELi3EEENS1O_ILi16EEENSO_INS5_IJS1Q_SP_EEES1W_EEEENS4_39AutoVectorizingCopyWithAssumedAlignmentILi128EEENS4_14SM90_TMA_STOREES2X_S2Z_S2Z_EEEvvEEEEvNT_6ParamsE)
        .other          _ZN7cutlass13device_kernelINS_4gemm6kernel13GemmUniversalIN4cute5tupleIJiiiiEEENS1_10collective13CollectiveMmaINS1_46MainloopSm100TmaUmmaWarpSpecializedBlockScaledILi9ELi2ELi2ENS5_IJNS4_1CILi4EEENSA_ILi2EEENSA_ILi1EEEEEEEENS5_IJNSA_ILi256EEENSA_ILi64EEENSA_ILi128EEEEEENS5_IJNS_12float_e5m2_tENS_13float_ue8m0_tEEEENS5_IJNS5_IJlSD_lEEENS4_6LayoutINS5_IJNS5_IJNS5_IJNSA_ILi32EEESB_EEEiEEESR_NS5_IJSD_iEEEEEENS5_IJNS5_IJNS5_IJNSA_ILi16EEESB_EEEiEEENS5_IJNS5_IJNSA_ILi0EEESD_EEENSA_ILi512EEEEEENS5_IJSX_iEEEEEEEEEEESM_S14_NS4_8TiledMMAINS4_8MMA_AtomIJNS4_27SM100_MMA_MXF8F6F4_2x1SM_SSISK_SK_fSL_Li256ELi64ELNS4_4UMMA5MajorE0ELS19_0ELNS18_7ScaleInE0ELS1A_0EEEEEENSO_INS5_IJSD_SD_SD_EEENS5_IJSX_SX_SX_EEEEENS5_IJNS4_10UnderscoreES1G_S1G_EEEEENS5_IJNS4_28SM100_TMA_2SM_LOAD_MULTICASTES1J_EEENS5_IJNS4_14ComposedLayoutINS4_7SwizzleILi3ELi4ELi3EEENS4_18smem_ptr_flag_bitsILi8EEENSO_INS5_IJNSA_ILi8EEESI_EEENS5_IJSI_SD_EEEEEEENSO_INS5_IJNS5_IJNS5_IJSQ_SD_EEENS5_IJSP_SD_EEEEEESD_NS5_IJSB_SD_EEEEEENS5_IJNS5_IJNS5_IJSV_SZ_EEESY_EEESX_NS5_IJSD_SZ_EEEEEEEEEEEvNS4_8identityES1K_S25_vS26_EENS_8epilogue10collective18CollectiveEpilogueINS28_23Sm100TmaWarpSpecializedILi3ELi2ELi32ELb1ELb0EEEJNS5_IJSI_SH_SI_EEENS5_IJNSO_ISI_SD_EENSO_ISP_SD_EEEEENS_10bfloat16_tESN_S2H_SN_NS28_6fusion15FusionCallbacksIS2C_NS2I_17LinearCombinationIS2H_fS2H_fLNS_15FloatRoundStyleE2EEES2D_S2G_JEEENS4_5SM1004TMEM4LOAD26SM100_TMEM_LOAD_32dp32b32xENS4_13SM90_TMA_LOADENS1L_INS1M_ILi2ELi4ELi3EEENS1O_ILi16EEENSO_INS5_IJS1Q_SP_EEES1W_EEEENS4_39AutoVectorizingCopyWithAssumedAlignmentILi128EEENS4_14SM90_TMA_STOREES2X_S2Z_S2Z_EEEvvEEEEvNT_6ParamsE,@"STO_CUDA_ENTRY STV_DEFAULT"
_ZN7cutlass13device_kernelINS_4gemm6kernel13GemmUniversalIN4cute5tupleIJiiiiEEENS1_10collective13CollectiveMmaINS1_46MainloopSm100TmaUmmaWarpSpecializedBlockScaledILi9ELi2ELi2ENS5_IJNS4_1CILi4EEENSA_ILi2EEENSA_ILi1EEEEEEEENS5_IJNSA_ILi256EEENSA_ILi64EEENSA_ILi128EEEEEENS5_IJNS_12float_e5m2_tENS_13float_ue8m0_tEEEENS5_IJNS5_IJlSD_lEEENS4_6LayoutINS5_IJNS5_IJNS5_IJNSA_ILi32EEESB_EEEiEEESR_NS5_IJSD_iEEEEEENS5_IJNS5_IJNS5_IJNSA_ILi16EEESB_EEEiEEENS5_IJNS5_IJNSA_ILi0EEESD_EEENSA_ILi512EEEEEENS5_IJSX_iEEEEEEEEEEESM_S14_NS4_8TiledMMAINS4_8MMA_AtomIJNS4_27SM100_MMA_MXF8F6F4_2x1SM_SSISK_SK_fSL_Li256ELi64ELNS4_4UMMA5MajorE0ELS19_0ELNS18_7ScaleInE0ELS1A_0EEEEEENSO_INS5_IJSD_SD_SD_EEENS5_IJSX_SX_SX_EEEEENS5_IJNS4_10UnderscoreES1G_S1G_EEEEENS5_IJNS4_28SM100_TMA_2SM_LOAD_MULTICASTES1J_EEENS5_IJNS4_14ComposedLayoutINS4_7SwizzleILi3ELi4ELi3EEENS4_18smem_ptr_flag_bitsILi8EEENSO_INS5_IJNSA_ILi8EEESI_EEENS5_IJSI_SD_EEEEEEENSO_INS5_IJNS5_IJNS5_IJSQ_SD_EEENS5_IJSP_SD_EEEEEESD_NS5_IJSB_SD_EEEEEENS5_IJNS5_IJNS5_IJSV_SZ_EEESY_EEESX_NS5_IJSD_SZ_EEEEEEEEEEEvNS4_8identityES1K_S25_vS26_EENS_8epilogue10collective18CollectiveEpilogueINS28_23Sm100TmaWarpSpecializedILi3ELi2ELi32ELb1ELb0EEEJNS5_IJSI_SH_SI_EEENS5_IJNSO_ISI_SD_EENSO_ISP_SD_EEEEENS_10bfloat16_tESN_S2H_SN_NS28_6fusion15FusionCallbacksIS2C_NS2I_17LinearCombinationIS2H_fS2H_fLNS_15FloatRoundStyleE2EEES2D_S2G_JEEENS4_5SM1004TMEM4LOAD26SM100_TMEM_LOAD_32dp32b32xENS4_13SM90_TMA_LOADENS1L_INS1M_ILi2ELi4ELi3EEENS1O_ILi16EEENSO_INS5_IJS1Q_SP_EEES1W_EEEENS4_39AutoVectorizingCopyWithAssumedAlignmentILi128EEENS4_14SM90_TMA_STOREES2X_S2Z_S2Z_EEEvvEEEEvNT_6ParamsE:
[----:B------:R-:W1:Y:S01]  /*0000*/  LDC R1, c[0x0][0x37c] ;  /* 0x0000df00ff017b82 */ /* 0x000e620000000800 */
[----:B------:R-:W2:Y:S01]  /*0010*/  S2R R95, SR_TID.X ;  /* 0x00000000005f7919 */ /* 0x000ea20000002100 */
[----:B------:R-:W3:Y:S06]  /*0020*/  LDCU.64 UR12, c[0x0][0xc90] ;  /* 0x00019200ff0c77ac */ /* 0x000eec0008000a00 */
[----:B------:R-:W4:Y:S01]  /*0030*/  S2UR UR4, SR_CgaCtaId ;  /* 0x00000000000479c3 */ /* 0x000f220000008800 */
[----:B------:R-:W-:Y:S02]  /*0040*/  PRMT R88, RZ, 0x7610, R88 ;  /* 0x00007610ff587816 */ /* 0x000fe40000000058 */
[----:B------:R-:W-:-:S02]  /*0050*/  ELECT P0, URZ, PT ;  /* 0x0000000000ff782f */ /* 0x000fc40003800000 */
[----:B---3--:R-:W-:-:S04]  /*0060*/  ISETP.NE.U32.AND P1, PT, RZ, UR12, PT ;  /* 0x0000000cff007c0c */ /* 0x008fc8000bf25070 */
[----:B------:R-:W-:Y:S01]  /*0070*/  ISETP.NE.AND.EX P2, PT, RZ, UR13, PT, P1 ;  /* 0x0000000dff007c0c */ /* 0x000fe2000bf45310 */
[----:B----4-:R-:W-:Y:S02]  /*0080*/  ULOP3.LUT UR71, UR4, 0x1, URZ, 0xc0, !UPT ;  /* 0x0000000104477892 */ /* 0x010fe4000f8ec0ff */
[----:B------:R-:W-:Y:S01]  /*0090*/  ULOP3.LUT UR70, UR4, 0x1, URZ, 0x3c, !UPT ;  /* 0x0000000104467892 */ /* 0x000fe2000f8e3cff */
[----:B--2---:R-:W-:-:S05]  /*00a0*/  SHF.R.U32.HI R89, RZ, 0x5, R95 ;  /* 0x00000005ff597819 */ /* 0x004fca000001165f */
[----:B------:R-:W2:Y:S02]  /*00b0*/  SHFL.IDX PT, R0, R89, RZ, 0x1f ;  /* 0x00001fff59007589 */ /* 0x000ea400000e0000 */
[----:B--2---:R-:W-:Y:S02]  /*00c0*/  R2UR UR24, R0 ;  /* 0x00000000001872ca */ /* 0x004fe400000e0000 */
[----:B-1----:R-:W-:-:S13]  /*00d0*/  @P2 BRA `(.L_x_0) ;  /* 0x0000000000302947 */ /* 0x002fda0003800000 */
[----:B------:R-:W1:Y:S02]  /*00e0*/  LDCU.64 UR4, c[0x0][0xc88] ;  /* 0x00019100ff0477ac */ /* 0x000e640008000a00 */
[----:B-1----:R-:W-:-:S04]  /*00f0*/  UISETP.NE.U32.AND UP0, UPT, UR4, URZ, UPT ;  /* 0x000000ff0400728c */ /* 0x002fc8000bf05070 */
[----:B------:R-:W-:-:S09]  /*0100*/  UISETP.NE.AND.EX UP0, UPT, UR5, URZ, UPT, UP0 ;  /* 0x000000ff0500728c */ /* 0x000fd2000bf05300 */
[----:B------:R-:W-:Y:S05]  /*0110*/  BRA.U !UP0, `(.L_x_1) ;  /* 0x0000000108147547 */ /* 0x000fea000b800000 */
[----:B------:R-:W1:Y:S01]  /*0120*/  LDC.64 R2, c[0x0][0xc88] ;  /* 0x00032200ff027b82 */ /* 0x000e620000000a00 */
[----:B------:R-:W1:Y:S02]  /*0130*/  LDCU.64 UR4, c[0x0][0x358] ;  /* 0x00006b00ff0477ac */ /* 0x000e640008000a00 */
[----:B-1----:R1:W5:Y:S01]  /*0140*/  LDG.E R41, desc[UR4][R2.64] ;  /* 0x0000000402297981 */ /* 0x002362000c1e1900 */
[----:B------:R-:W-:Y:S01]  /*0150*/  HFMA2 R88, -RZ, RZ, 0, 5.9604644775390625e-08 ;  /* 0x00000001ff587431 */ /* 0x000fe200000001ff */
[----:B------:R-:W-:Y:S05]  /*0160*/  BRA `(.L_x_0) ;  /* 0x00000000000c7947 */ /* 0x000fea0003800000 */
.L_x_1:
[----:B------:R-:W1:Y:S01]  /*0170*/  LDCU UR4, c[0x0][0xc80] ;  /* 0x00019000ff0477ac */ /* 0x000e620008000800 */
[----:B------:R-:W-:Y:S01]  /*0180*/  HFMA2 R88, -RZ, RZ, 0, 5.9604644775390625e-08 ;  /* 0x00000001ff587431 */ /* 0x000fe200000001ff */
[----:B-1----:R-:W-:-:S07]  /*0190*/  MOV R41, UR4 ;  /* 0x0000000400297c02 */ /* 0x002fce0008000f00 */
.L_x_0:
[----:B------:R-:W2:Y:S02]  /*01a0*/  LDCU.64 UR4, c[0x0][0xcb0] ;  /* 0x00019600ff0477ac */ /* 0x000ea40008000a00 */
[----:B--2---:R-:W-:-:S04]  /*01b0*/  UISETP.NE.U32.AND UP0, UPT, UR4, URZ, UPT ;  /* 0x000000ff0400728c */ /* 0x004fc8000bf05070 */
[----:B------:R-:W-:-:S09]  /*01c0*/  UISETP.NE.AND.EX UP0, UPT, UR5, URZ, UPT, UP0 ;  /* 0x000000ff0500728c */ /* 0x000fd2000bf05300 */
[----:B------:R-:W-:Y:S05]  /*01d0*/  BRA.U UP0, `(.L_x_2) ;  /* 0x0000000100287547 */ /* 0x000fea000b800000 */
[----:B------:R-:W2:Y:S02]  /*01e0*/  LDCU.64 UR4, c[0x0][0xca8] ;  /* 0x00019500ff0477ac */ /* 0x000ea40008000a00 */
[----:B--2---:R-:W-:-:S04]  /*01f0*/  UISETP.NE.U32.AND UP0, UPT, UR4, URZ, UPT ;  /* 0x000000ff0400728c */ /* 0x004fc8000bf05070 */
[----:B------:R-:W-:-:S09]  /*0200*/  UISETP.NE.AND.EX UP0, UPT, UR5, URZ, UPT, UP0 ;  /* 0x000000ff0500728c */ /* 0x000fd2000bf05300 */
[----:B------:R-:W-:Y:S05]  /*0210*/  BRA.U !UP0, `(.L_x_3) ;  /* 0x0000000108107547 */ /* 0x000fea000b800000 */
[----:B------:R-:W2:Y:S01]  /*0220*/  LDC.64 R38, c[0x0][0xca8] ;  /* 0x00032a00ff267b82 */ /* 0x000ea20000000a00 */
[----:B------:R-:W2:Y:S02]  /*0230*/  LDCU.64 UR4, c[0x0][0x358] ;  /* 0x00006b00ff0477ac */ /* 0x000ea40008000a00 */
[----:B--2---:R2:W5:Y:S01]  /*0240*/  LDG.E R38, desc[UR4][R38.64] ;  /* 0x0000000426267981 */ /* 0x004562000c1e1900 */
[----:B------:R-:W-:Y:S05]  /*0250*/  BRA `(.L_x_2) ;  /* 0x0000000000087947 */ /* 0x000fea0003800000 */
.L_x_3:
[----:B------:R-:W2:Y:S02]  /*0260*/  LDCU UR4, c[0x0][0xca0] ;  /* 0x00019400ff0477ac */ /* 0x000ea40008000800 */
[----:B--2---:R-:W-:Y:S02]  /*0270*/  MOV R38, UR4 ;  /* 0x0000000400267c02 */ /* 0x004fe40008000f00 */
.L_x_2:
[----:B------:R-:W-:Y:S01]  /*0280*/  IMAD.U32 R0, RZ, RZ, UR24 ;  /* 0x00000018ff007e24 */ /* 0x000fe2000f8e00ff */
[----:B------:R-:W-:Y:S04]  /*0290*/  BSSY.RECONVERGENT B0, `(.L_x_4) ;  /* 0x0000012000007945 */ /* 0x000fe80003800200 */
[C---:B------:R-:W-:Y:S02]  /*02a0*/  ISETP.NE.OR P3, PT, R0.reuse, 0x1, !P0 ;  /* 0x000000010000780c */ /* 0x040fe40004765670 */
[----:B------:R-:W-:-:S11]  /*02b0*/  ISETP.NE.OR P2, PT, R0, 0x3, !P0 ;  /* 0x000000030000780c */ /* 0x000fd60004745670 */
[----:B------:R-:W-:Y:S05]  /*02c0*/  @P3 BRA `(.L_x_5) ;  /* 0x0000000000383947 */ /* 0x000fea0003800000 */
[----:B------:R-:W3:Y:S02]  /*02d0*/  LDCU.64 UR4, c[0x0][0x348] ;  /* 0x00006900ff0477ac */ /* 0x000ee40008000a00 */
[----:B---3--:R-:W-:Y:S02]  /*02e0*/  UIADD3 UR10, UP3, UPT, UR4, 0x80, URZ ;  /* 0x00000080040a7890 */ /* 0x008fe4000ff7e0ff */
[----:B------:R-:W-:Y:S02]  /*02f0*/  UIADD3 UR8, UP2, UPT, UR4, 0x180, URZ ;  /* 0x0000018004087890 */ /* 0x000fe4000ff5e0ff */
[----:B------:R-:W-:Y:S02]  /*0300*/  UIADD3 UR6, UP1, UPT, UR4, 0x280, URZ ;  /* 0x0000028004067890 */ /* 0x000fe4000ff3e0ff */
[----:B------:R-:W-:Y:S02]  /*0310*/  UIADD3 UR4, UP0, UPT, UR4, 0x380, URZ ;  /* 0x0000038004047890 */ /* 0x000fe4000ff1e0ff */
[----:B------:R-:W-:-:S02]  /*0320*/  UIADD3.X UR11, UPT, UPT, URZ, UR5, URZ, UP3, !UPT ;  /* 0x00000005ff0b7290 */ /* 0x000fc40009ffe4ff */
[----:B------:R-:W-:Y:S02]  /*0330*/  UIADD3.X UR9, UPT, UPT, URZ, UR5, URZ, UP2, !UPT ;  /* 0x00000005ff097290 */ /* 0x000fe400097fe4ff */
[----:B------:R-:W-:Y:S02]  /*0340*/  UIADD3.X UR7, UPT, UPT, URZ, UR5, URZ, UP1, !UPT ;  /* 0x00000005ff077290 */ /* 0x000fe40008ffe4ff */
[----:B------:R-:W-:-:S03]  /*0350*/  UIADD3.X UR5, UPT, UPT, URZ, UR5, URZ, UP0, !UPT ;  /* 0x00000005ff057290 */ /* 0x000fc600087fe4ff */
[----:B------:R3:W-:Y:S02]  /*0360*/  UTMACCTL.PF [UR10] ;  /* 0x000000000a0079b9 */ /* 0x0007e40008040000 */
[----:B------:R3:W-:Y:S02]  /*0370*/  UTMACCTL.PF [UR8] ;  /* 0x00000000080079b9 */ /* 0x0007e40008040000 */
[----:B------:R3:W-:Y:S02]  /*0380*/  UTMACCTL.PF [UR6] ;  /* 0x00000000060079b9 */ /* 0x0007e40008040000 */
[----:B------:R3:W-:Y:S02]  /*0390*/  UTMACCTL.PF [UR4] ;  /* 0x00000000040079b9 */ /* 0x0007e40008040000 */
[----:B---3--:R-:W-:Y:S01]  /*03a0*/  NOP ;  /* 0x0000000000007918 */ /* 0x008fe20000000000 */
.L_x_5:
[----:B------:R-:W-:Y:S05]  /*03b0*/  BSYNC.RECONVERGENT B0 ;  /* 0x0000000000007941 */ /* 0x000fea0003800200 */
.L_x_4:
[----:B------:R-:W-:Y:S04]  /*03c0*/  BSSY.RECONVERGENT B0, `(.L_x_6) ;  /* 0x000000a000007945 */ /* 0x000fe80003800200 */
[----:B------:R-:W-:Y:S05]  /*03d0*/  @P2 BRA `(.L_x_7) ;  /* 0x0000000000202947 */ /* 0x000fea0003800000 */
[----:B------:R-:W3:Y:S02]  /*03e0*/  LDCU.64 UR4, c[0x0][0x348] ;  /* 0x00006900ff0477ac */ /* 0x000ee40008000a00 */
[----:B---3--:R-:W-:Y:S02]  /*03f0*/  UIADD3 UR6, UP1, UPT, UR4, 0x980, URZ ;  /* 0x0000098004067890 */ /* 0x008fe4000ff3e0ff */
[----:B------:R-:W-:Y:S02]  /*0400*/  UIADD3 UR4, UP0, UPT, UR4, 0xa80, URZ ;  /* 0x00000a8004047890 */ /* 0x000fe4000ff1e0ff */
[----:B------:R-:W-:Y:S02]  /*0410*/  UIADD3.X UR7, UPT, UPT, URZ, UR5, URZ, UP1, !UPT ;  /* 0x00000005ff077290 */ /* 0x000fe40008ffe4ff */
[----:B------:R-:W-:-:S07]  /*0420*/  UIADD3.X UR5, UPT, UPT, URZ, UR5, URZ, UP0, !UPT ;  /* 0x00000005ff057290 */ /* 0x000fce00087fe4ff */
[----:B------:R3:W-:Y:S02]  /*0430*/  UTMACCTL.PF [UR6] ;  /* 0x00000000060079b9 */ /* 0x0007e40008040000 */
[----:B------:R3:W-:Y:S02]  /*0440*/  UTMACCTL.PF [UR4] ;  /* 0x00000000040079b9 */ /* 0x0007e40008040000 */
[----:B---3--:R-:W-:Y:S01]  /*0450*/  NOP ;  /* 0x0000000000007918 */ /* 0x008fe20000000000 */
.L_x_7:
[----:B------:R-:W-:Y:S05]  /*0460*/  BSYNC.RECONVERGENT B0 ;  /* 0x0000000000007941 */ /* 0x000fea0003800200 */
.L_x_6:
[----:B------:R-:W3:Y:S01]  /*0470*/  LDCU.64 UR4, c[0x0][0xc88] ;  /* 0x00019100ff0477ac */ /* 0x000ee20008000a00 */
[----:B------:R-:W-:Y:S01]  /*0480*/  ISETP.NE.AND.EX P1, PT, RZ, UR13, PT, P1 ;  /* 0x0000000dff007c0c */ /* 0x000fe2000bf25310 */
[----:B------:R-:W-:Y:S01]  /*0490*/  UPLOP3.LUT UP5, UPT, UPT, UPT, UPT, 0x80, 0x8 ;  /* 0x000000000008789c */ /* 0x000fe20003faf070 */
[----:B---3--:R-:W-:-:S04]  /*04a0*/  ISETP.NE.U32.AND P2, PT, RZ, UR4, PT ;  /* 0x00000004ff007c0c */ /* 0x008fc8000bf45070 */
[----:B------:R-:W-:-:S13]  /*04b0*/  ISETP.NE.AND.EX P2, PT, RZ, UR5, PT, P2 ;  /* 0x00000005ff007c0c */ /* 0x000fda000bf45320 */
[----:B------:R-:W-:Y:S05]  /*04c0*/  @P2 BRA P1, `(.L_x_8) ;  /* 0x0000000000282947 */ /* 0x000fea0000800000 */
[----:B------:R-:W-:Y:S01]  /*04d0*/  UISETP.NE.U32.AND UP0, UPT, UR12, URZ, UPT ;  /* 0x000000ff0c00728c */ /* 0x000fe2000bf05070 */
[----:B-----5:R-:W-:Y:S01]  /*04e0*/  FSETP.NEU.AND P1, PT, R41, RZ, PT ;  /* 0x000000ff2900720b */ /* 0x020fe20003f2d000 */
[----:B------:R-:W-:Y:S02]  /*04f0*/  UISETP.NE.U32.AND UP2, UPT, UR4, URZ, UPT ;  /* 0x000000ff0400728c */ /* 0x000fe4000bf45070 */
[----:B------:R-:W-:Y:S02]  /*0500*/  UISETP.NE.AND.EX UP1, UPT, UR13, URZ, UPT, UP0 ;  /* 0x000000ff0d00728c */ /* 0x000fe4000bf25300 */
[----:B------:R-:W-:-:S04]  /*0510*/  UISETP.NE.AND.EX UP0, UPT, UR5, URZ, UPT, UP2 ;  /* 0x000000ff0500728c */ /* 0x000fc8000bf05320 */
[----:B------:R-:W-:-:S04]  /*0520*/  USEL UR4, URZ, 0xffffffff, UP0 ;  /* 0xffffffffff047887 */ /* 0x000fc80008000000 */
[----:B------:R-:W-:Y:S01]  /*0530*/  VOTEU.ANY UP0, P1 ;  /* 0x0000000000ff7886 */ /* 0x000fe20000800100 */
[----:B------:R-:W-:-:S04]  /*0540*/  @!UP1 USEL UR4, URZ, 0xffffffff, UP0 ;  /* 0xffffffffff049887 */ /* 0x000fc80008000000 */
[----:B------:R-:W-:-:S04]  /*0550*/  ULOP3.LUT UR4, UR4, 0x1, URZ, 0xc0, !UPT ;  /* 0x0000000104047892 */ /* 0x000fc8000f8ec0ff */
[----:B------:R-:W-:-:S11]  /*0560*/  UISETP.NE.U32.AND UP5, UPT, UR4, 0x1, UPT ;  /* 0x000000010400788c */ /* 0x000fd6000bfa5070 */
.L_x_8:
[----:B------:R-:W3:Y:S01]  /*0570*/  SHFL.IDX PT, R0, R89, RZ, 0x1f ;  /* 0x00001fff59007589 */ /* 0x000ee200000e0000 */
[----:B------:R-:W-:-:S04]  /*0580*/  UISETP.NE.AND UP0, UPT, UR24, 0x2, UPT ;  /* 0x000000021800788c */ /* 0x000fc8000bf05270 */
[----:B------:R-:W-:Y:S02]  /*0590*/  UISETP.EQ.AND UP1, UPT, UR71, URZ, !UP0 ;  /* 0x000000ff4700728c */ /* 0x000fe4000c722270 */
[----:B------:R-:W-:-:S04]  /*05a0*/  USEL UR38, URZ, 0x1, UP0 ;  /* 0x00000001ff267887 */ /* 0x000fc80008000000 */
[----:B------:R-:W-:Y:S02]  /*05b0*/  PLOP3.LUT P4, PT, P0, PT, UP1, 0x80, 0x8 ;  /* 0x000000000008781c */ /* 0x000fe4000078f018 */
[----:B---3--:R-:W-:-:S13]  /*05c0*/  ISETP.NE.AND P1, PT, R0, RZ, PT ;  /* 0x000000ff0000720c */ /* 0x008fda0003f25270 */
[----:B------:R-:W-:Y:S05]  /*05d0*/  @P1 BRA `(.L_x_9) ;  /* 0x00000000008c1947 */ /* 0x000fea0003800000 */
[----:B------:R-:W-:Y:S01]  /*05e0*/  ELECT P1, URZ, PT ;  /* 0x0000000000ff782f */ /* 0x000fe20003820000 */
[----:B------:R-:W-:-:S12]  /*05f0*/  BSSY.RECONVERGENT B0, `(.L_x_9) ;  /* 0x0000021000007945 */ /* 0x000fd80003800200 */
[----:B------:R-:W-:Y:S05]  /*0600*/  @!P1 BRA `(.L_x_10) ;  /* 0x00000000007c9947 */ /* 0x000fea0003800000 */
[----:B------:R-:W3:Y:S01]  /*0610*/  S2UR UR5, SR_CgaCtaId ;  /* 0x00000000000579c3 */ /* 0x000ee20000008800 */
[----:B------:R-:W-:Y:S01]  /*0620*/  UMOV UR4, 0x400 ;  /* 0x0000040000047882 */ /* 0x000fe20000000000 */
[----:B------:R-:W-:Y:S01]  /*0630*/  UMOV UR8, 0x1 ;  /* 0x0000000100087882 */ /* 0x000fe20000000000 */
[----:B------:R-:W-:Y:S01]  /*0640*/  UMOV UR6, 0x3 ;  /* 0x0000000300067882 */ /* 0x000fe20000000000 */
[----:B------:R-:W-:-:S04]  /*0650*/  UIADD3 UR8, UPT, UPT, -UR8, 0x100000, URZ ;  /* 0x0010000008087890 */ /* 0x000fc8000fffe1ff */
[----:B------:R-:W-:Y:S02]  /*0660*/  USHF.L.U32 UR9, UR8, 0xb, URZ ;  /* 0x0000000b08097899 */ /* 0x000fe400080006ff */
[----:B------:R-:W-:Y:S02]  /*0670*/  USHF.L.U32 UR8, UR8, 0x1, URZ ;  /* 0x0000000108087899 */ /* 0x000fe400080006ff */
[----:B------:R-:W-:-:S04]  /*0680*/  UIADD3 UR6, UPT, UPT, -UR6, 0x100000, URZ ;  /* 0x0010000006067890 */ /* 0x000fc8000fffe1ff */
[----:B------:R-:W-:Y:S02]  /*0690*/  USHF.L.U32 UR7, UR6, 0xb, URZ ;  /* 0x0000000b06077899 */ /* 0x000fe400080006ff */
[----:B------:R-:W-:Y:S02]  /*06a0*/  USHF.L.U32 UR6, UR6, 0x1, URZ ;  /* 0x0000000106067899 */ /* 0x000fe400080006ff */
[----:B---3--:R-:W-:Y:S01]  /*06b0*/  ULEA UR4, UR5, UR4, 0x18 ;  /* 0x0000000405047291 */ /* 0x008fe2000f8ec0ff */
[----:B------:R-:W3:Y:S11]  /*06c0*/  FENCE.VIEW.ASYNC.S ;  /* 0x00000000000073c6 */ /* 0x000ef60000000000 */
[----:B---3--:R3:W4:Y:S01]  /*06d0*/  SYNCS.EXCH.64 URZ, [UR4], UR8 ;  /* 0x0000000804ff75b2 */ /* 0x0087220008000100 */
[----:B------:R3:W1:Y:S01]  /*06e0*/  SYNCS.EXCH.64 URZ, [UR4+0x48], UR6 ;  /* 0x0000480604ff75b2 */ /* 0x0006620008000100 */
        /* <DEDUP_REMOVED lines=15> */
[----:B------:R3:W1:Y:S02]  /*07e0*/  SYNCS.EXCH.64 URZ, [UR4+0x88], UR6 ;  /* 0x0000880604ff75b2 */ /* 0x0006640008000100 */
[----:B---3--:R-:W-:Y:S01]  /*07f0*/  NOP ;  /* 0x0000000000007918 */ /* 0x008fe20000000000 */
.L_x_10:
[----:B------:R-:W-:Y:S05]  /*0800*/  BSYNC.RECONVERGENT B0 ;  /* 0x0000000000007941 */ /* 0x000fea0003800200 */
.L_x_9:
[----:B------:R-:W3:Y:S01]  /*0810*/  SHFL.IDX PT, R0, R89, RZ, 0x1f ;  /* 0x00001fff59007589 */ /* 0x000ee200000e0000 */
[----:B------:R-:W-:Y:S01]  /*0820*/  NOP ;  /* 0x0000000000007918 */ /* 0x000fe20000000000 */
[----:B---3--:R-:W-:-:S13]  /*0830*/  ISETP.NE.AND P1, PT, R0, 0x1, PT ;  /* 0x000000010000780c */ /* 0x008fda0003f25270 */
[----:B------:R-:W-:Y:S05]  /*0840*/  @P1 BRA `(.L_x_11) ;  /* 0x0000000000501947 */ /* 0x000fea0003800000 */
        /* <DEDUP_REMOVED lines=9> */
[----:B------:R-:W-:Y:S01]  /*08e0*/  USHF.L.U32 UR6, UR6, 0x1, URZ ;  /* 0x0000000106067899 */ /* 0x000fe200080006ff */
[----:B------:R-:W-:Y:S01]  /*08f0*/  ELECT P1, URZ, PT ;  /* 0x0000000000ff782f */ /* 0x000fe20003820000 */
[----:B---3--:R-:W-:Y:S01]  /*0900*/  ULEA UR4, UR5, UR4, 0x18 ;  /* 0x0000000405047291 */ /* 0x008fe2000f8ec0ff */
[----:B------:R-:W3:Y:S11]  /*0910*/  FENCE.VIEW.ASYNC.S ;  /* 0x00000000000073c6 */ /* 0x000ef60000000000 */
[----:B---3--:R3:W1:Y:S01]  /*0920*/  SYNCS.EXCH.64 URZ, [UR4+0x90], UR8 ;  /* 0x0000900804ff75b2 */ /* 0x0086620008000100 */
[----:B------:R3:W1:Y:S01]  /*0930*/  SYNCS.EXCH.64 URZ, [UR4+0xa8], UR6 ;  /* 0x0000a80604ff75b2 */ /* 0x0006620008000100 */
[----:B------:R3:W1:Y:S01]  /*0940*/  SYNCS.EXCH.64 URZ, [UR4+0x98], UR8 ;  /* 0x0000980804ff75b2 */ /* 0x0006620008000100 */
[----:B------:R3:W1:Y:S01]  /*0950*/  SYNCS.EXCH.64 URZ, [UR4+0xb0], UR6 ;  /* 0x0000b00604ff75b2 */ /* 0x0006620008000100 */
[----:B------:R3:W1:Y:S01]  /*0960*/  SYNCS.EXCH.64 URZ, [UR4+0xa0], UR8 ;  /* 0x0000a00804ff75b2 */ /* 0x0006620008000100 */
[----:B------:R3:W1:Y:S01]  /*0970*/  SYNCS.EXCH.64 URZ, [UR4+0xb8], UR6 ;  /* 0x0000b80604ff75b2 */ /* 0x0006620008000100 */
[----:B------:R-:W-:Y:S01]  /*0980*/  NOP ;  /* 0x0000000000007918 */ /* 0x000fe20000000000 */
.L_x_11:
[----:B------:R-:W2:Y:S01]  /*0990*/  SHFL.IDX PT, R0, R89, RZ, 0x1f ;  /* 0x00001fff59007589 */ /* 0x000ea200000e0000 */
[----:B------:R-:W-:Y:S01]  /*09a0*/  NOP ;  /* 0x0000000000007918 */ /* 0x000fe20000000000 */
[----:B--2---:R-:W-:-:S13]  /*09b0*/  ISETP.NE.AND P1, PT, R0, 0x3, PT ;  /* 0x000000030000780c */ /* 0x004fda0003f25270 */
[----:B------:R-:W-:Y:S05]  /*09c0*/  @P1 BRA `(.L_x_12) ;  /* 0x0000000000301947 */ /* 0x000fea0003800000 */
[----:B---3--:R-:W2:Y:S01]  /*09d0*/  S2UR UR6, SR_CgaCtaId ;  /* 0x00000000000679c3 */ /* 0x008ea20000008800 */
[----:B------:R-:W-:Y:S01]  /*09e0*/  UMOV UR4, 0x400 ;  /* 0x0000040000047882 */ /* 0x000fe20000000000 */
[----:B------:R-:W-:Y:S01]  /*09f0*/  UMOV UR5, 0x20 ;  /* 0x0000002000057882 */ /* 0x000fe20000000000 */
[----:B------:R-:W-:Y:S01]  /*0a00*/  ELECT P1, URZ, PT ;  /* 0x0000000000ff782f */ /* 0x000fe20003820000 */
[----:B--2---:R-:W-:Y:S02]  /*0a10*/  ULEA UR6, UR6, UR4, 0x18 ;  /* 0x0000000406067291 */ /* 0x004fe4000f8ec0ff */
[----:B------:R-:W-:-:S04]  /*0a20*/  UIADD3 UR4, UPT, UPT, -UR5, 0x100000, URZ ;  /* 0x0010000005047890 */ /* 0x000fc8000fffe1ff */
[----:B------:R-:W-:Y:S02]  /*0a30*/  USHF.L.U32 UR5, UR4, 0xb, URZ ;  /* 0x0000000b04057899 */ /* 0x000fe400080006ff */
[----:B------:R-:W-:Y:S01]  /*0a40*/  USHF.L.U32 UR4, UR4, 0x1, URZ ;  /* 0x0000000104047899 */ /* 0x000fe200080006ff */
[----:B------:R-:W2:Y:S11]  /*0a50*/  FENCE.VIEW.ASYNC.S ;  /* 0x00000000000073c6 */ /* 0x000eb60000000000 */
[----:B--2---:R2:W3:Y:S01]  /*0a60*/  SYNCS.EXCH.64 URZ, [UR6+0xc0], UR4 ;  /* 0x0000c00406ff75b2 */ /* 0x0044e20008000100 */
[----:B------:R2:W1:Y:S01]  /*0a70*/  SYNCS.EXCH.64 URZ, [UR6+0xc8], UR4 ;  /* 0x0000c80406ff75b2 */ /* 0x0004620008000100 */
[----:B------:R-:W-:Y:S01]  /*0a80*/  NOP ;  /* 0x0000000000007918 */ /* 0x000fe20000000000 */
.L_x_12:
[----:B------:R-:W4:Y:S01]  /*0a90*/  SHFL.IDX PT, R0, R89, RZ, 0x1f ;  /* 0x00001fff59007589 */ /* 0x000f2200000e0000 */
[----:B------:R-:W-:Y:S01]  /*0aa0*/  NOP ;  /* 0x0000000000007918 */ /* 0x000fe20000000000 */
[----:B----4-:R-:W-:-:S13]  /*0ab0*/  ISETP.NE.AND P1, PT, R0, 0x4, PT ;  /* 0x000000040000780c */ /* 0x010fda0003f25270 */
[----:B------:R-:W-:Y:S05]  /*0ac0*/  @P1 BRA `(.L_x_13) ;  /* 0x00000000004c1947 */ /* 0x000fea0003800000 */
[----:B--2---:R-:W2:Y:S01]  /*0ad0*/  S2UR UR5, SR_CgaCtaId ;  /* 0x00000000000579c3 */ /* 0x004ea20000008800 */
[----:B---3--:R-:W-:Y:S01]  /*0ae0*/  UMOV UR4, 0x720 ;  /* 0x0000072000047882 */ /* 0x008fe20000000000 */
[----:B------:R-:W-:Y:S01]  /*0af0*/  UMOV UR6, 0x400 ;  /* 0x0000040000067882 */ /* 0x000fe20000000000 */
[----:B------:R-:W-:Y:S01]  /*0b00*/  USEL UR4, UR4, 0x620, UP5 ;  /* 0x0000062004047887 */ /* 0x000fe2000a800000 */
[----:B------:R-:W-:Y:S01]  /*0b10*/  UMOV UR8, 0x1 ;  /* 0x0000000100087882 */ /* 0x000fe20000000000 */
[----:B------:R-:W-:Y:S01]  /*0b20*/  ELECT P1, URZ, PT ;  /* 0x0000000000ff782f */ /* 0x000fe20003820000 */
[----:B------:R-:W-:-:S04]  /*0b30*/  UIADD3 UR8, UPT, UPT, -UR8, 0x100000, URZ ;  /* 0x0010000008087890 */ /* 0x000fc8000fffe1ff */
[----:B------:R-:W-:Y:S02]  /*0b40*/  USHF.L.U32 UR9, UR8, 0xb, URZ ;  /* 0x0000000b08097899 */ /* 0x000fe400080006ff */
[----:B------:R-:W-:Y:S02]  /*0b50*/  USHF.L.U32 UR8, UR8, 0x1, URZ ;  /* 0x0000000108087899 */ /* 0x000fe400080006ff */
[----:B--2---:R-:W-:Y:S02]  /*0b60*/  ULEA UR6, UR5, UR6, 0x18 ;  /* 0x0000000605067291 */ /* 0x004fe4000f8ec0ff */
[----:B------:R-:W-:-:S04]  /*0b70*/  UIADD3 UR4, UPT, UPT, -UR4, 0x100000, URZ ;  /* 0x0010000004047890 */ /* 0x000fc8000fffe1ff */
[----:B------:R-:W-:Y:S02]  /*0b80*/  USHF.L.U32 UR5, UR4, 0xb, URZ ;  /* 0x0000000b04057899 */ /* 0x000fe400080006ff */
[----:B------:R-:W-:Y:S01]  /*0b90*/  USHF.L.U32 UR4, UR4, 0x1, URZ ;  /* 0x0000000104047899 */ /* 0x000fe200080006ff */
[----:B------:R-:W2:Y:S03]  /*0ba0*/  FENCE.VIEW.ASYNC.S ;  /* 0x00000000000073c6 */ /* 0x000ea60000000000 */
[----:B--2---:R4:W2:Y:S08]  /*0bb0*/  SYNCS.EXCH.64 URZ, [UR6+0xd0], UR8 ;  /* 0x0000d00806ff75b2 */ /* 0x0048b00008000100 */
[----:B------:R4:W3:Y:S01]  /*0bc0*/  SYNCS.EXCH.64 URZ, [UR6+0xe0], UR4 ;  /* 0x0000e00406ff75b2 */ /* 0x0008e20008000100 */
[----:B------:R4:W1:Y:S01]  /*0bd0*/  SYNCS.EXCH.64 URZ, [UR6+0xd8], UR8 ;  /* 0x0000d80806ff75b2 */ /* 0x0008620008000100 */
[----:B------:R4:W1:Y:S02]  /*0be0*/  SYNCS.EXCH.64 URZ, [UR6+0xe8], UR4 ;  /* 0x0000e80406ff75b2 */ /* 0x0008640008000100 */
[----:B----4-:R-:W-:Y:S01]  /*0bf0*/  NOP ;  /* 0x0000000000007918 */ /* 0x010fe20000000000 */
.L_x_13:
[----:B------:R-:W4:Y:S01]  /*0c00*/  SHFL.IDX PT, R0, R89, RZ, 0x1f ;  /* 0x00001fff59007589 */ /* 0x000f2200000e0000 */
[----:B------:R-:W-:Y:S01]  /*0c10*/  NOP ;  /* 0x0000000000007918 */ /* 0x000fe20000000000 */
[----:B----4-:R-:W-:-:S13]  /*0c20*/  ISETP.NE.AND P1, PT, R0, 0x5, PT ;  /* 0x000000050000780c */ /* 0x010fda0003f25270 */
[----:B------:R-:W-:Y:S05]  /*0c30*/  @P1 BRA `(.L_x_14) ;  /* 0x0000000000481947 */ /* 0x000fea0003800000 */
[----:B--2---:R-:W2:Y:S01]  /*0c40*/  S2UR UR5, SR_CgaCtaId ;  /* 0x00000000000579c3 */ /* 0x004ea20000008800 */
[----:B---3--:R-:W-:Y:S01]  /*0c50*/  UMOV UR4, 0x400 ;  /* 0x0000040000047882 */ /* 0x008fe20000000000 */
        /* <DEDUP_REMOVED lines=9> */
[----:B--2---:R-:W-:Y:S01]  /*0cf0*/  ULEA UR4, UR5, UR4, 0x18 ;  /* 0x0000000405047291 */ /* 0x004fe2000f8ec0ff */
[----:B------:R-:W2:Y:S11]  /*0d00*/  FENCE.VIEW.ASYNC.S ;  /* 0x00000000000073c6 */ /* 0x000eb60000000000 */
[----:B--2---:R4:W2:Y:S01]  /*0d10*/  SYNCS.EXCH.64 URZ, [UR4+0xf0], UR6 ;  /* 0x0000f00604ff75b2 */ /* 0x0048a20008000100 */
[----:B------:R4:W3:Y:S01]  /*0d20*/  SYNCS.EXCH.64 URZ, [UR4+0x100], UR8 ;  /* 0x0001000804ff75b2 */ /* 0x0008e20008000100 */
[----:B------:R4:W1:Y:S01]  /*0d30*/  SYNCS.EXCH.64 URZ, [UR4+0xf8], UR6 ;  /* 0x0000f80604ff75b2 */ /* 0x0008620008000100 */
[----:B------:R4:W1:Y:S02]  /*0d40*/  SYNCS.EXCH.64 URZ, [UR4+0x108], UR8 ;  /* 0x0001080804ff75b2 */ /* 0x0008640008000100 */
[----:B----4-:R-:W-:Y:S01]  /*0d50*/  NOP ;  /* 0x0000000000007918 */ /* 0x010fe20000000000 */
.L_x_14:
[----:B------:R-:W4:Y:S01]  /*0d60*/  SHFL.IDX PT, R0, R89, RZ, 0x1f ;  /* 0x00001fff59007589 */ /* 0x000f2200000e0000 */
[----:B------:R-:W-:Y:S01]  /*0d70*/  ISETP.NE.OR P0, PT, RZ, UR24, !P0 ;  /* 0x00000018ff007c0c */ /* 0x000fe2000c705670 */
[----:B------:R-:W-:Y:S01]  /*0d80*/  NOP ;  /* 0x0000000000007918 */ /* 0x000fe20000000000 */
[----:B----4-:R-:W-:-:S13]  /*0d90*/  ISETP.NE.AND P1, PT, R0, 0x3, PT ;  /* 0x000000030000780c */ /* 0x010fda0003f25270 */
[----:B------:R-:W-:Y:S05]  /*0da0*/  @P1 BRA `(.L_x_15) ;  /* 0x0000000000381947 */ /* 0x000fea0003800000 */
[----:B--2---:R-:W2:Y:S01]  /*0db0*/  S2UR UR5, SR_CgaCtaId ;  /* 0x00000000000579c3 */ /* 0x004ea20000008800 */
[----:B---3--:R-:W-:Y:S01]  /*0dc0*/  UMOV UR4, 0x400 ;  /* 0x0000040000047882 */ /* 0x008fe20000000000 */
[----:B------:R-:W-:Y:S01]  /*0dd0*/  UMOV UR6, 0x20 ;  /* 0x0000002000067882 */ /* 0x000fe20000000000 */
[----:B------:R-:W-:Y:S01]  /*0de0*/  ELECT P1, URZ, PT ;  /* 0x0000000000ff782f */ /* 0x000fe20003820000 */
[----:B------:R-:W-:-:S04]  /*0df0*/  UIADD3 UR6, UPT, UPT, -UR6, 0x100000, URZ ;  /* 0x0010000006067890 */ /* 0x000fc8000fffe1ff */
[----:B------:R-:W-:Y:S02]  /*0e00*/  USHF.L.U32 UR7, UR6, 0xb, URZ ;  /* 0x0000000b06077899 */ /* 0x000fe400080006ff */
[----:B------:R-:W-:Y:S02]  /*0e10*/  USHF.L.U32 UR6, UR6, 0x1, URZ ;  /* 0x0000000106067899 */ /* 0x000fe400080006ff */
[----:B--2---:R-:W-:Y:S01]  /*0e20*/  ULEA UR4, UR5, UR4, 0x18 ;  /* 0x0000000405047291 */ /* 0x004fe2000f8ec0ff */
[----:B------:R-:W2:Y:S11]  /*0e30*/  FENCE.VIEW.ASYNC.S ;  /* 0x00000000000073c6 */ /* 0x000eb60000000000 */
[----:B--2---:R4:W2:Y:S01]  /*0e40*/  SYNCS.EXCH.64 URZ, [UR4+0x110], UR6 ;  /* 0x0001100604ff75b2 */ /* 0x0048a20008000100 */
[----:B------:R4:W3:Y:S01]  /*0e50*/  SYNCS.EXCH.64 URZ, [UR4+0x120], UR6 ;  /* 0x0001200604ff75b2 */ /* 0x0008e20008000100 */
[----:B------:R4:W1:Y:S01]  /*0e60*/  SYNCS.EXCH.64 URZ, [UR4+0x118], UR6 ;  /* 0x0001180604ff75b2 */ /* 0x0008620008000100 */
[----:B------:R4:W1:Y:S02]  /*0e70*/  SYNCS.EXCH.64 URZ, [UR4+0x128], UR6 ;  /* 0x0001280604ff75b2 */ /* 0x0008640008000100 */
[----:B----4-:R-:W-:Y:S01]  /*0e80*/  NOP ;  /* 0x0000000000007918 */ /* 0x010fe20000000000 */
.L_x_15:
[----:B---3--:R-:W3:Y:S01]  /*0e90*/  S2UR UR7, SR_CgaCtaId ;  /* 0x00000000000779c3 */ /* 0x008ee20000008800 */
[----:B------:R-:W-:Y:S01]  /*0ea0*/  VOTEU.ALL UP0, P0 ;  /* 0x0000000000ff7886 */ /* 0x000fe20000000000 */
[----:B--2---:R-:W-:Y:S01]  /*0eb0*/  UMOV UR4, 0x20 ;  /* 0x0000002000047882 */ /* 0x004fe20000000000 */
[----:B------:R-:W2:Y:S01]  /*0ec0*/  LDCU UR32, c[0x0][0x36c] ;  /* 0x00006d80ff2077ac */ /* 0x000ea20008000800 */
[----:B------:R-:W-:Y:S01]  /*0ed0*/  NOP ;  /* 0x0000000000007918 */ /* 0x000fe20000000000 */
[----:B------:R-:W-:Y:S01]  /*0ee0*/  LOP3.LUT R0, R95, 0x1f, RZ, 0xc0, !PT ;  /* 0x0000001f5f007812 */ /* 0x000fe200078ec0ff */
[----:B------:R-:W-:Y:S01]  /*0ef0*/  @!UP0 UMOV UR6, 0x400 ;  /* 0x0000040000068882 */ /* 0x000fe20000000000 */
[----:B------:R-:W-:-:S04]  /*0f00*/  @!UP0 UIADD3 UR4, UPT, UPT, -UR4, 0x100000, URZ ;  /* 0x0010000004048890 */ /* 0x000fc8000fffe1ff */
[----:B------:R-:W-:Y:S02]  /*0f10*/  @!UP0 USHF.L.U32 UR5, UR4, 0xb, URZ ;  /* 0x0000000b04058899 */ /* 0x000fe400080006ff */
[----:B------:R-:W-:Y:S02]  /*0f20*/  @!UP0 USHF.L.U32 UR4, UR4, 0x1, URZ ;  /* 0x0000000104048899 */ /* 0x000fe400080006ff */
[----:B------:R-:W-:Y:S02]  /*0f30*/  UISETP.NE.AND UP6, UPT, UR24, URZ, UPT ;  /* 0x000000ff1800728c */ /* 0x000fe4000bfc5270 */
[----:B--2---:R-:W-:Y:S02]  /*0f40*/  UISETP.EQ.U32.AND UP1, UPT, UR32, 0x1, UPT ;  /* 0x000000012000788c */ /* 0x004fe4000bf22070 */
[----:B---3--:R-:W-:Y:S01]  /*0f50*/  @!UP0 ULEA UR6, UR7, UR6, 0x18 ;  /* 0x0000000607068291 */ /* 0x008fe2000f8ec0ff */
[----:B------:R-:W-:Y:S01]  /*0f60*/  VOTEU.ALL UP0, P0 ;  /* 0x0000000000ff7886 */ /* 0x000fe20000000000 */
[----:B------:R-:W2:Y:S10]  /*0f70*/  FENCE.VIEW.ASYNC.S ;  /* 0x00000000000073c6 */ /* 0x000eb40000000000 */
[----:B--2---:R2:W3:Y:S01]  /*0f80*/  @!UP0 SYNCS.EXCH.64 URZ, [UR6+0x130], UR4 ;  /* 0x0001300406ff85b2 */ /* 0x0044e20008000100 */
[----:B------:R-:W-:Y:S05]  /*0f90*/  BRA.U !UP1, `(.L_x_16) ;  /* 0x0000000109087547 */ /* 0x000fea000b800000 */
[----:B-1-3--:R-:W-:Y:S01]  /*0fa0*/  UCGABAR_ARV ;  /* 0x00000000000079c7 */ /* 0x00afe20008000000 */
[----:B------:R-:W-:Y:S05]  /*0fb0*/  BRA `(.L_x_17) ;  /* 0x0000000000047947 */ /* 0x000fea0003800000 */
.L_x_16:
[----:B-1-3--:R-:W-:Y:S01]  /*0fc0*/  NOP ;  /* 0x0000000000007918 */ /* 0x00afe20000000000 */
.L_x_17:
[----:B------:R-:W1:Y:S01]  /*0fd0*/  S2UR UR69, SR_CTAID.X ;  /* 0x00000000004579c3 */ /* 0x000e620000002500 */
[----:B------:R-:W-:-:S05]  /*0fe0*/  CS2R.32 R91, SR_CgaSize ;  /* 0x00000000005b7805 */ /* 0x000fca0000008a00 */
[----:B------:R-:W-:-:S05]  /*0ff0*/  IMAD R91, R91, -0xa0, RZ ;  /* 0xffffff605b5b7824 */ /* 0x000fca00078e02ff */
[----:B--2---:R-:W-:-:S14]  /*1000*/  R2UR UR4, R91 ;  /* 0x000000005b0472ca */ /* 0x004fdc00000e0000 */
[----:B------:R-:W2:Y:S01]  /*1010*/  LDCU UR4, c[0x0][UR4+0x2b0] ;  /* 0x00005600040477ac */ /* 0x000ea20008000800 */
[----:B------:R-:W-:-:S05]  /*1020*/  CS2R.32 R91, SR_CgaSize ;  /* 0x00000000005b7805 */ /* 0x000fca0000008a00 */
[----:B------:R-:W-:-:S05]  /*1030*/  IMAD R91, R91, -0xa0, RZ ;  /* 0xffffff605b5b7824 */ /* 0x000fca00078e02ff */
[----:B------:R-:W-:-:S14]  /*1040*/  R2UR UR5, R91 ;  /* 0x000000005b0572ca */ /* 0x000fdc00000e0000 */
[----:B------:R-:W3:Y:S01]  /*1050*/  LDCU UR5, c[0x0][UR5+0x2b4] ;  /* 0x00005680050577ac */ /* 0x000ee20008000800 */
[----:B------:R-:W4:Y:S01]  /*1060*/  S2UR UR25, SR_CTAID.Y ;  /* 0x00000000001979c3 */ /* 0x000f220000002600 */
[----:B------:R-:W-:-:S05]  /*1070*/  CS2R.32 R91, SR_CgaSize ;  /* 0x00000000005b7805 */ /* 0x000fca0000008a00 */
[----:B------:R-:W-:-:S05]  /*1080*/  IMAD R91, R91, -0xa0, RZ ;  /* 0xffffff605b5b7824 */ /* 0x000fca00078e02ff */
[----:B------:R-:W-:-:S14]  /*1090*/  R2UR UR9, R91 ;  /* 0x000000005b0972ca */ /* 0x000fdc00000e0000 */
[----:B------:R-:W3:Y:S01]  /*10a0*/  LDCU UR9, c[0x0][UR9+0x2a0] ;  /* 0x00005400090977ac */ /* 0x000ee20008000800 */
[----:B------:R-:W-:-:S05]  /*10b0*/  CS2R.32 R91, SR_CgaSize ;  /* 0x00000000005b7805 */ /* 0x000fca0000008a00 */
[----:B------:R-:W-:-:S05]  /*10c0*/  IMAD R91, R91, -0xa0, RZ ;  /* 0xffffff605b5b7824 */ /* 0x000fca00078e02ff */
[----:B------:R-:W-:-:S14]  /*10d0*/  R2UR UR10, R91 ;  /* 0x000000005b0a72ca */ /* 0x000fdc00000e0000 */
[----:B------:R-:W3:Y:S01]  /*10e0*/  LDCU UR10, c[0x0][UR10+0x2a4] ;  /* 0x000054800a0a77ac */ /* 0x000ee20008000800 */
[----:B------:R-:W3:Y:S01]  /*10f0*/  S2UR UR16, SR_CgaCtaId ;  /* 0x00000000001079c3 */ /* 0x000ee20000008800 */
[----:B------:R-:W-:Y:S01]  /*1100*/  UMOV UR13, 0x11 ;  /* 0x00000011000d7882 */ /* 0x000fe20000000000 */
[----:B------:R-:W-:Y:S01]  /*1110*/  UMOV UR15, 0x5 ;  /* 0x00000005000f7882 */ /* 0x000fe20000000000 */
[----:B------:R-:W-:Y:S01]  /*1120*/  UMOV UR14, 0xf ;  /* 0x0000000f000e7882 */ /* 0x000fe20000000000 */
[----:B------:R-:W3:Y:S01]  /*1130*/  LDCU UR28, c[0x0][0xf24] ;  /* 0x0001e480ff1c77ac */ /* 0x000ee20008000800 */
[----:B-1----:R-:W-:Y:S01]  /*1140*/  I2FP.F32.U32 R3, UR69 ;  /* 0x0000004500037c45 */ /* 0x002fe20008201000 */
[----:B------:R-:W1:Y:S04]  /*1150*/  LDCU UR39, c[0x0][0xf24] ;  /* 0x0001e480ff2777ac */ /* 0x000e680008000800 */
[----:B--2---:R-:W-:Y:S01]  /*1160*/  FMUL R3, R3, UR4 ;  /* 0x0000000403037c20 */ /* 0x004fe20008400000 */
[----:B------:R-:W2:Y:S01]  /*1170*/  LDCU UR31, c[0x0][0xf30] ;  /* 0x0001e600ff1f77ac */ /* 0x000ea20008000800 */
[----:B----4-:R-:W-:Y:S01]  /*1180*/  I2FP.F32.U32 R2, UR25 ;  /* 0x0000001900027c45 */ /* 0x010fe20008201000 */
[----:B------:R-:W-:-:S03]  /*1190*/  UMOV UR27, UR69 ;  /* 0x00000045001b7c82 */ /* 0x000fc60008000000 */
[----:B------:R-:W4:Y:S01]  /*11a0*/  F2I.U32.TRUNC.NTZ R3, R3 ;  /* 0x0000000300037305 */ /* 0x000f22000020f000 */
[----:B---3--:R-:W-:Y:S01]  /*11b0*/  FMUL R2, R2, UR5 ;  /* 0x0000000502027c20 */ /* 0x008fe20008400000 */
[----:B------:R-:W-:Y:S02]  /*11c0*/  ULOP3.LUT UR7, UR16, 0x4, URZ, 0xc0, !UPT ;  /* 0x0000000410077892 */ /* 0x000fe4000f8ec0ff */
[----:B------:R-:W-:-:S04]  /*11d0*/  ULOP3.LUT UR8, UR16, 0x3, URZ, 0xc0, !UPT ;  /* 0x0000000310087892 */ /* 0x000fc8000f8ec0ff */
[----:B------:R-:W3:Y:S01]  /*11e0*/  F2I.U32.TRUNC.NTZ R2, R2 ;  /* 0x0000000200027305 */ /* 0x000ee2000020f000 */
[----:B------:R-:W-:Y:S02]  /*11f0*/  ULOP3.LUT UR4, UR7, 0x1, UR16, 0xf8, !UPT ;  /* 0x0000000107047892 */ /* 0x000fe4000f8ef810 */
[----:B------:R-:W-:Y:S02]  /*1200*/  UISETP.GT.U32.AND UP2, UPT, UR8, 0xffff, UPT ;  /* 0x0000ffff0800788c */ /* 0x000fe4000bf44070 */
[----:B------:R-:W-:Y:S01]  /*1210*/  UISETP.GT.U32.AND UP1, UPT, UR4, 0xffff, UPT ;  /* 0x0000ffff0400788c */ /* 0x000fe2000bf24070 */
[----:B----4-:R-:W-:Y:S01]  /*1220*/  R2UR UR5, R3 ;  /* 0x00000000030572ca */ /* 0x010fe200000e0000 */
[----:B------:R-:W-:Y:S01]  /*1230*/  UISETP.GT.U32.AND UP0, UPT, UR7, 0xffff, UPT ;  /* 0x0000ffff0700788c */ /* 0x000fe2000bf04070 */
[----:B------:R-:W-:Y:S01]  /*1240*/  PRMT R3, RZ, 0x7610, R3 ;  /* 0x00007610ff037816 */ /* 0x000fe20000000003 */
[----:B------:R-:W-:Y:S02]  /*1250*/  USEL UR48, UR4, 0xffff, !UP1 ;  /* 0x0000ffff04307887 */ /* 0x000fe4000c800000 */
[----:B------:R-:W-:-:S02]  /*1260*/  USHF.R.U32.HI UR12, URZ, 0x1, UR16 ;  /* 0x00000001ff0c7899 */ /* 0x000fc40008011610 */
[----:B------:R-:W-:Y:S01]  /*1270*/  USHF.R.U32.HI UR11, URZ, 0x2, UR16 ;  /* 0x00000002ff0b7899 */ /* 0x000fe20008011610 */
[----:B---3--:R-:W-:Y:S01]  /*1280*/  R2UR UR6, R2 ;  /* 0x00000000020672ca */ /* 0x008fe200000e0000 */
[----:B------:R-:W-:Y:S01]  /*1290*/  USHF.L.U32 UR54, UR16, 0xb, URZ ;  /* 0x0000000b10367899 */ /* 0x000fe200080006ff */
[----:B------:R-:W-:Y:S01]  /*12a0*/  PRMT R2, RZ, 0x7610, R2 ;  /* 0x00007610ff027816 */ /* 0x000fe20000000002 */
[----:B------:R-:W-:Y:S02]  /*12b0*/  USHF.L.U32 UR51, UR16, 0xa, URZ ;  /* 0x0000000a10337899 */ /* 0x000fe400080006ff */
[----:B------:R-:W-:Y:S02]  /*12c0*/  UIADD3 UR5, UPT, UPT, -UR5, URZ, URZ ;  /* 0x000000ff05057290 */ /* 0x000fe4000fffe1ff */
[----:B------:R-:W-:Y:S02]  /*12d0*/  USHF.L.U32 UR50, UR16, 0x6, URZ ;  /* 0x0000000610327899 */ /* 0x000fe400080006ff */
[----:B------:R-:W-:-:S02]  /*12e0*/  UIMAD UR5, UR9, UR5, UR69 ;  /* 0x00000005090572a4 */ /* 0x000fc4000f8e0245 */
[----:B------:R-:W-:Y:S02]  /*12f0*/  USHF.L.U32 UR26, UR16, 0x5, URZ ;  /* 0x00000005101a7899 */ /* 0x000fe400080006ff */
[----:B------:R-:W-:Y:S02]  /*1300*/  UIADD3 UR4, UPT, UPT, -UR6, URZ, URZ ;  /* 0x000000ff06047290 */ /* 0x000fe4000fffe1ff */
[----:B------:R-:W-:Y:S01]  /*1310*/  IMAD.U32 R91, RZ, RZ, UR5 ;  /* 0x00000005ff5b7e24 */ /* 0x000fe2000f8e00ff */
[----:B------:R-:W-:Y:S02]  /*1320*/  USHF.L.U32 UR37, UR16, 0x7, URZ ;  /* 0x0000000710257899 */ /* 0x000fe400080006ff */
[----:B------:R-:W-:Y:S02]  /*1330*/  UIMAD UR4, UR10, UR4, UR25 ;  /* 0x000000040a0472a4 */ /* 0x000fe4000f8e0219 */
[----:B------:R-:W-:Y:S02]  /*1340*/  USEL UR49, UR8, 0xffff, !UP2 ;  /* 0x0000ffff08317887 */ /* 0x000fe4000d000000 */
[----:B------:R-:W-:-:S02]  /*1350*/  USEL UR45, UR7, 0xffff, !UP0 ;  /* 0x0000ffff072d7887 */ /* 0x000fc4000c000000 */
[----:B------:R-:W-:Y:S01]  /*1360*/  IMAD.U32 R90, RZ, RZ, UR4 ;  /* 0x00000004ff5a7e24 */ /* 0x000fe2000f8e00ff */
[----:B-12---:R-:W-:Y:S09]  /*1370*/  BRA.U UP6, `(.L_x_18) ;  /* 0x00000001066c7547 */ /* 0x006ff2000b800000 */
[----:B------:R-:W-:Y:S02]  /*1380*/  R2UR UR16, R90 ;  /* 0x000000005a1072ca */ /* 0x000fe400000e0000 */
[----:B------:R-:W-:-:S11]  /*1390*/  R2UR UR5, R91 ;  /* 0x000000005b0572ca */ /* 0x000fd600000e0000 */
[----:B------:R-:W-:Y:S02]  /*13a0*/  UISETP.NE.AND UP0, UPT, UR16, URZ, UPT ;  /* 0x000000ff1000728c */ /* 0x000fe4000bf05270 */
[----:B------:R-:W-:Y:S02]  /*13b0*/  UISETP.NE.AND UP2, UPT, UR16, 0x1, UPT ;  /* 0x000000011000788c */ /* 0x000fe4000bf45270 */
[----:B------:R-:W-:Y:S02]  /*13c0*/  ULOP3.LUT UR4, UR5, 0x2, URZ, 0x3c, !UPT ;  /* 0x0000000205047892 */ /* 0x000fe4000f8e3cff */
[----:B------:R-:W-:Y:S02]  /*13d0*/  UISETP.GT.U32.AND UP4, UPT, UR5, 0x1, UP0 ;  /* 0x000000010500788c */ /* 0x000fe40008784070 */
[----:B------:R-:W-:Y:S02]  /*13e0*/  UISETP.GT.U32.AND UP3, UPT, UR5, 0x1, UP2 ;  /* 0x000000010500788c */ /* 0x000fe40009764070 */
[----:B------:R-:W-:-:S02]  /*13f0*/  UISETP.GT.U32.AND UP1, UPT, UR4, 0x1, UP0 ;  /* 0x000000010400788c */ /* 0x000fc40008724070 */
[----:B------:R-:W-:Y:S02]  /*1400*/  ULOP3.LUT UR10, UR5, 0xfffffffe, URZ, 0xc0, !UPT ;  /* 0xfffffffe050a7892 */ /* 0x000fe4000f8ec0ff */
[----:B------:R-:W-:Y:S02]  /*1410*/  UISETP.GT.U32.AND UP0, UPT, UR4, 0x1, UP2 ;  /* 0x000000010400788c */ /* 0x000fe40009704070 */
[----:B------:R-:W-:Y:S02]  /*1420*/  USEL UR6, URZ, 0x1, UP4 ;  /* 0x00000001ff067887 */ /* 0x000fe4000a000000 */
[----:B------:R-:W-:Y:S02]  /*1430*/  USEL UR5, URZ, 0x10, UP3 ;  /* 0x00000010ff057887 */ /* 0x000fe40009800000 */
[----:B------:R-:W-:Y:S02]  /*1440*/  USEL UR4, URZ, 0x2, UP4 ;  /* 0x00000002ff047887 */ /* 0x000fe4000a000000 */
[----:B------:R-:W-:-:S02]  /*1450*/  USEL UR9, URZ, 0x20, UP3 ;  /* 0x00000020ff097887 */ /* 0x000fc40009800000 */
[----:B------:R-:W-:Y:S02]  /*1460*/  USEL UR8, URZ, 0x4, UP1 ;  /* 0x00000004ff087887 */ /* 0x000fe40008800000 */
[----:B------:R-:W-:Y:S02]  /*1470*/  UIADD3 UR4, UPT, UPT, UR4, UR5, UR6 ;  /* 0x0000000504047290 */ /* 0x000fe4000fffe006 */
[----:B------:R-:W-:Y:S02]  /*1480*/  USEL UR6, URZ, 0x8, UP1 ;  /* 0x00000008ff067887 */ /* 0x000fe40008800000 */
[----:B------:R-:W-:Y:S02]  /*1490*/  USEL UR7, URZ, 0x40, UP0 ;  /* 0x00000040ff077887 */ /* 0x000fe40008000000 */
[----:B------:R-:W-:Y:S02]  /*14a0*/  UIADD3 UR5, UPT, UPT, UR8, UR9, UR4 ;  /* 0x0000000908057290 */ /* 0x000fe4000fffe004 */
[----:B------:R-:W-:-:S02]  /*14b0*/  ULEA UR4, UR16, UR10, 0x2 ;  /* 0x0000000a10047291 */ /* 0x000fc4000f8e10ff */
[----:B------:R-:W-:Y:S02]  /*14c0*/  USEL UR8, URZ, 0x80, UP0 ;  /* 0x00000080ff087887 */ /* 0x000fe40008000000 */
[----:B------:R-:W-:-:S03]  /*14d0*/  UIADD3 UR5, UPT, UPT, UR6, UR7, UR5 ;  /* 0x0000000706057290 */ /* 0x000fc6000fffe005 */
[----:B------:R-:W-:Y:S01]  /*14e0*/  UMOV UR6, 0x3 ;  /* 0x0000000300067882 */ /* 0x000fe20000000000 */
[----:B------:R-:W-:Y:S02]  /*14f0*/  UIADD3 UR5, UPT, UPT, UR5, UR8, URZ ;  /* 0x0000000805057290 */ /* 0x000fe4000fffe0ff */
[----:B------:R-:W-:-:S04]  /*1500*/  USHF.L.U32 UR4, UR6, UR4, URZ ;  /* 0x0000000406047299 */ /* 0x000fc800080006ff */
[----:B------:R-:W-:Y:S02]  /*1510*/  IMAD.U32 R3, RZ, RZ, UR5 ;  /* 0x00000005ff037e24 */ /* 0x000fe4000f8e00ff */
[----:B------:R-:W-:-:S07]  /*1520*/  IMAD.U32 R2, RZ, RZ, UR4 ;  /* 0x00000004ff027e24 */ /* 0x000fce000f8e00ff */
.L_x_18:
[----:B------:R-:W1:Y:S01]  /*1530*/  S2UR UR44, SR_CTAID.Z ;  /* 0x00000000002c79c3 */ /* 0x000e620000002700 */
[----:B------:R-:W-:Y:S02]  /*1540*/  UISETP.GE.AND UP0, UPT, UR28, 0x1, UPT ;  /* 0x000000011c00788c */ /* 0x000fe4000bf06270 */
[----:B------:R-:W-:Y:S02]  /*1550*/  ULOP3.LUT UR37, UR37, 0x180, URZ, 0xc0, !UPT ;  /* 0x0000018025257892 */ /* 0x000fe4000f8ec0ff */
[----:B------:R-:W-:Y:S02]  /*1560*/  ULOP3.LUT UR49, UR49, 0xffff, URZ, 0xc0, !UPT ;  /* 0x0000ffff31317892 */ /* 0x000fe4000f8ec0ff */
[----:B------:R-:W-:Y:S02]  /*1570*/  ULOP3.LUT UR45, UR45, 0xffff, URZ, 0xc0, !UPT ;  /* 0x0000ffff2d2d7892 */ /* 0x000fe4000f8ec0ff */
[----:B------:R-:W-:Y:S02]  /*1580*/  ULOP3.LUT UR48, UR48, 0xffff, URZ, 0xc0, !UPT ;  /* 0x0000ffff30307892 */ /* 0x000fe4000f8ec0ff */
[----:B------:R-:W-:-:S02]  /*1590*/  UISETP.NE.AND UP3, UPT, UR24, 0x2, UPT ;  /* 0x000000021800788c */ /* 0x000fc4000bf65270 */
[----:B------:R-:W-:Y:S02]  /*15a0*/  ULOP3.LUT UR30, UR69, 0x1, URZ, 0xc0, !UPT ;  /* 0x00000001451e7892 */ /* 0x000fe4000f8ec0ff */
[----:B------:R-:W-:Y:S02]  /*15b0*/  ULOP3.LUT UR67, UR12, 0x1, URZ, 0xc0, !UPT ;  /* 0x000000010c437892 */ /* 0x000fe4000f8ec0ff */
[----:B------:R-:W-:Y:S02]  /*15c0*/  ULOP3.LUT UR66, UR11, 0x1, URZ, 0xc0, !UPT ;  /* 0x000000010b427892 */ /* 0x000fe4000f8ec0ff */
[----:B------:R-:W-:Y:S02]  /*15d0*/  ULOP3.LUT UR54, UR54, 0x2000, URZ, 0xc0, !UPT ;  /* 0x0000200036367892 */ /* 0x000fe4000f8ec0ff */
[----:B------:R-:W-:Y:S02]  /*15e0*/  ULOP3.LUT UR51, UR51, 0x800, URZ, 0xc0, !UPT ;  /* 0x0000080033337892 */ /* 0x000fe4000f8ec0ff */
[----:B------:R-:W-:-:S02]  /*15f0*/  ULOP3.LUT UR50, UR50, 0x100, URZ, 0xc0, !UPT ;  /* 0x0000010032327892 */ /* 0x000fc4000f8ec0ff */
[----:B------:R-:W-:Y:S02]  /*1600*/  ULOP3.LUT UR26, UR26, 0x80, URZ, 0xc0, !UPT ;  /* 0x000000801a1a7892 */ /* 0x000fe4000f8ec0ff */
[----:B------:R-:W-:Y:S02]  /*1610*/  USHF.R.U32.HI UR10, URZ, 0x1, UR37 ;  /* 0x00000001ff0a7899 */ /* 0x000fe40008011625 */
[----:B------:R-:W-:Y:S02]  /*1620*/  USHF.L.U32 UR49, UR13, UR49, URZ ;  /* 0x000000310d317299 */ /* 0x000fe400080006ff */
[----:B------:R-:W-:Y:S02]  /*1630*/  USHF.L.U32 UR45, UR14, UR45, URZ ;  /* 0x0000002d0e2d7299 */ /* 0x000fe400080006ff */
[----:B------:R-:W-:Y:S01]  /*1640*/  USHF.L.U32 UR48, UR15, UR48, URZ ;  /* 0x000000300f307299 */ /* 0x000fe200080006ff */
[----:B-1----:R-:W-:Y:S11]  /*1650*/  BRA.U !UP0, `(.L_x_19) ;  /* 0x0000000108d47547 */ /* 0x002ff6000b800000 */
[----:B------:R-:W1:Y:S01]  /*1660*/  LDCU.128 UR12, c[0x0][0xf10] ;  /* 0x0001e200ff0c77ac */ /* 0x000e620008000c00 */
[----:B------:R-:W2:Y:S01]  /*1670*/  LDCU UR6, c[0x0][0x370] ;  /* 0x00006e00ff0677ac */ /* 0x000ea20008000800 */
[----:B------:R-:W3:Y:S01]  /*1680*/  LDCU UR5, c[0x0][0x374] ;  /* 0x00006e80ff0577ac */ /* 0x000ee20008000800 */
[----:B------:R-:W4:Y:S01]  /*1690*/  LDCU UR29, c[0x0][0xf0c] ;  /* 0x0001e180ff1d77ac */ /* 0x000f220008000800 */
[----:B------:R-:W4:Y:S01]  /*16a0*/  LDCU UR7, c[0x0][0xf20] ;  /* 0x0001e400ff0777ac */ /* 0x000f220008000800 */
[----:B------:R-:W4:Y:S01]  /*16b0*/  LDCU.64 UR8, c[0x0][0xf28] ;  /* 0x0001e500ff0877ac */ /* 0x000f220008000a00 */
[----:B-1----:R-:W-:Y:S02]  /*16c0*/  UISETP.NE.AND UP0, UPT, UR14, 0x1, UPT ;  /* 0x000000010e00788c */ /* 0x002fe4000bf05270 */
[----:B---3--:R-:W-:Y:S02]  /*16d0*/  UIMAD.WIDE.U32 UR16, UR5, UR15, URZ ;  /* 0x0000000f051072a5 */ /* 0x008fe4000f8e00ff */
[----:B--2---:R-:W-:-:S02]  /*16e0*/  UIMAD.WIDE.U32 UR20, UR6, UR12, URZ ;  /* 0x0000000c061472a5 */ /* 0x004fc4000f8e00ff */
[----:B----4-:R-:W-:Y:S02]  /*16f0*/  UISETP.NE.AND UP1, UPT, UR29, 0x1, UPT ;  /* 0x000000011d00788c */ /* 0x010fe4000bf25270 */
[----:B------:R-:W-:Y:S01]  /*1700*/  UISETP.NE.AND UP2, UPT, UR28, 0x1, UPT ;  /* 0x000000011c00788c */ /* 0x000fe2000bf45270 */
[----:B------:R-:W-:Y:S02]  /*1710*/  UMOV UR16, UR17 ;  /* 0x0000001100107c82 */ /* 0x000fe40008000000 */
[----:B------:R-:W-:Y:S01]  /*1720*/  UMOV UR20, UR21 ;  /* 0x0000001500147c82 */ /* 0x000fe20008000000 */
[----:B------:R-:W-:Y:S02]  /*1730*/  @UP0 USHF.R.U32.HI UR5, URZ, UR7, UR16 ;  /* 0x00000007ff050299 */ /* 0x000fe40008011610 */
[----:B------:R-:W-:Y:S02]  /*1740*/  UIMAD.WIDE.U32 UR22, UR25, UR15, URZ ;  /* 0x0000000f191672a5 */ /* 0x000fe4000f8e00ff */
[----:B------:R-:W-:-:S02]  /*1750*/  UIMAD.WIDE.U32 UR16, UR5, UR8, URZ ;  /* 0x00000008051072a5 */ /* 0x000fc4000f8e00ff */
[----:B------:R-:W-:Y:S02]  /*1760*/  @UP1 USHF.R.U32.HI UR6, URZ, UR13, UR20 ;  /* 0x0000000dff061299 */ /* 0x000fe40008011614 */
[----:B------:R-:W-:Y:S02]  /*1770*/  UIMAD.WIDE.U32 UR18, UR27, UR12, URZ ;  /* 0x0000000c1b1272a5 */ /* 0x000fe4000f8e00ff */
[----:B------:R-:W-:Y:S01]  /*1780*/  UIMAD.WIDE.U32 UR20, UR6, UR8, URZ ;  /* 0x00000008061472a5 */ /* 0x000fe2000f8e00ff */
[----:B------:R-:W-:Y:S01]  /*1790*/  UMOV UR4, UR23 ;  /* 0x0000001700047c82 */ /* 0x000fe20008000000 */
[----:B------:R-:W-:Y:S01]  /*17a0*/  UMOV UR16, UR17 ;  /* 0x0000001100107c82 */ /* 0x000fe20008000000 */
[----:B------:R-:W-:Y:S02]  /*17b0*/  USHF.R.U32.HI UR4, URZ, UR7, UR4 ;  /* 0x00000007ff047299 */ /* 0x000fe40008011604 */
[----:B------:R-:W-:Y:S01]  /*17c0*/  @UP2 USHF.R.U32.HI UR5, URZ, UR9, UR16 ;  /* 0x00000009ff052299 */ /* 0x000fe20008011610 */
[----:B------:R-:W-:Y:S01]  /*17d0*/  UMOV UR18, UR19 ;  /* 0x0000001300127c82 */ /* 0x000fe20008000000 */
[----:B------:R-:W-:Y:S01]  /*17e0*/  UMOV UR20, UR21 ;  /* 0x0000001500147c82 */ /* 0x000fe20008000000 */
[----:B------:R-:W-:-:S02]  /*17f0*/  USHF.R.U32.HI UR13, URZ, UR13, UR18 ;  /* 0x0000000dff0d7299 */ /* 0x000fc40008011612 */
[----:B------:R-:W-:Y:S02]  /*1800*/  USEL UR4, UR25, UR4, !UP0 ;  /* 0x0000000419047287 */ /* 0x000fe4000c000000 */
[----:B------:R-:W-:Y:S02]  /*1810*/  @UP2 USHF.R.U32.HI UR6, URZ, UR9, UR20 ;  /* 0x00000009ff062299 */ /* 0x000fe40008011614 */
[----:B------:R-:W-:Y:S02]  /*1820*/  UIMAD UR7, UR5, UR28, URZ ;  /* 0x0000001c050772a4 */ /* 0x000fe4000f8e02ff */
[----:B------:R-:W-:Y:S02]  /*1830*/  USEL UR5, UR27, UR13, !UP1 ;  /* 0x0000000d1b057287 */ /* 0x000fe4000c800000 */
[----:B------:R-:W-:Y:S02]  /*1840*/  UIMAD UR11, UR6, UR28, URZ ;  /* 0x0000001c060b72a4 */ /* 0x000fe4000f8e02ff */
[----:B------:R-:W-:-:S02]  /*1850*/  UISETP.GE.AND UP0, UPT, UR4, UR7, UPT ;  /* 0x000000070400728c */ /* 0x000fc4000bf06270 */
[----:B------:R-:W-:Y:S02]  /*1860*/  UIMAD.WIDE.U32 UR12, UR4, UR8, URZ ;  /* 0x00000008040c72a5 */ /* 0x000fe4000f8e00ff */
[----:B------:R-:W-:Y:S02]  /*1870*/  UISETP.GE.OR UP0, UPT, UR5, UR11, UP0 ;  /* 0x0000000b0500728c */ /* 0x000fe40008706670 */
[----:B------:R-:W-:Y:S02]  /*1880*/  UIMAD.WIDE.U32 UR16, UR5, UR8, URZ ;  /* 0x00000008051072a5 */ /* 0x000fe4000f8e00ff */
[----:B------:R-:W-:Y:S01]  /*1890*/  UIADD3 UR11, UPT, UPT, -UR4, URZ, URZ ;  /* 0x000000ff040b7290 */ /* 0x000fe2000fffe1ff */
[----:B------:R-:W-:Y:S01]  /*18a0*/  UMOV UR8, UR13 ;  /* 0x0000000d00087c82 */ /* 0x000fe20008000000 */
[----:B------:R-:W-:Y:S02]  /*18b0*/  UIADD3 UR12, UPT, UPT, -UR5, URZ, URZ ;  /* 0x000000ff050c7290 */ /* 0x000fe4000fffe1ff */
[----:B------:R-:W-:-:S03]  /*18c0*/  USHF.R.U32.HI UR8, URZ, UR9, UR8 ;  /* 0x00000009ff087299 */ /* 0x000fc60008011608 */
[----:B------:R-:W-:Y:S01]  /*18d0*/  @!UP0 UMOV UR7, UR17 ;  /* 0x0000001100078c82 */ /* 0x000fe20008000000 */
[----:B------:R-:W-:Y:S02]  /*18e0*/  UIMAD UR25, UR14, UR11, UR25 ;  /* 0x0000000b0e1972a4 */ /* 0x000fe4000f8e0219 */
[----:B------:R-:W-:Y:S02]  /*18f0*/  USEL UR8, UR4, UR8, !UP2 ;  /* 0x0000000804087287 */ /* 0x000fe4000d000000 */
[----:B------:R-:W-:Y:S02]  /*1900*/  @!UP0 USHF.R.U32.HI UR7, URZ, UR9, UR7 ;  /* 0x00000009ff078299 */ /* 0x000fe40008011607 */
[----:B------:R-:W-:Y:S02]  /*1910*/  UIADD3 UR9, UPT, UPT, -UR8, URZ, URZ ;  /* 0x000000ff08097290 */ /* 0x000fe4000fffe1ff */
[----:B------:R-:W-:Y:S02]  /*1920*/  @!UP0 USEL UR7, UR5, UR7, !UP2 ;  /* 0x0000000705078287 */ /* 0x000fe4000d000000 */
[----:B------:R-:W-:-:S02]  /*1930*/  UIMAD UR9, UR28, UR9, UR4 ;  /* 0x000000091c0972a4 */ /* 0x000fc4000f8e0204 */
[----:B------:R-:W-:Y:S02]  /*1940*/  @!UP0 UIADD3 UR8, UPT, UPT, UR8, -UR7, URZ ;  /* 0x8000000708088290 */ /* 0x000fe4000fffe0ff */
[----:B------:R-:W-:Y:S02]  /*1950*/  @!UP0 UIMAD UR6, UR9, UR6, UR7 ;  /* 0x00000006090682a4 */ /* 0x000fe4000f8e0207 */
[----:B------:R-:W-:Y:S02]  /*1960*/  @!UP0 UIMAD UR4, UR8, UR28, UR5 ;  /* 0x0000001c080482a4 */ /* 0x000fe4000f8e0205 */
[----:B------:R-:W-:Y:S02]  /*1970*/  UIMAD UR27, UR29, UR12, UR27 ;  /* 0x0000000c1d1b72a4 */ /* 0x000fe4000f8e021b */
[----:B------:R-:W-:Y:S01]  /*1980*/  UIMAD UR25, UR4, UR14, UR25 ;  /* 0x0000000e041972a4 */ /* 0x000fe2000f8e0219 */
[----:B------:R-:W-:Y:S02]  /*1990*/  @!UP0 UMOV UR5, UR6 ;  /* 0x0000000600058c82 */ /* 0x000fe40008000000 */
[----:B------:R-:W-:-:S12]  /*19a0*/  UIMAD UR27, UR5, UR29, UR27 ;  /* 0x0000001d051b72a4 */ /* 0x000fd8000f8e021b */
.L_x_19:
[----:B------:R-:W-:-:S09]  /*19b0*/  UISETP.NE.AND UP0, UPT, UR31, 0x1, UPT ;  /* 0x000000011f00788c */ /* 0x000fd2000bf05270 */
[----:B------:R-:W-:Y:S05]  /*19c0*/  BRA.U UP0, `(.L_x_20) ;  /* 0x0000000100447547 */ /* 0x000fea000b800000 */
[----:B------:R-:W1:Y:S01]  /*19d0*/  LDCU.128 UR12, c[0x0][0xf10] ;  /* 0x0001e200ff0c77ac */ /* 0x000e620008000c00 */
[----:B------:R-:W2:Y:S01]  /*19e0*/  LDCU UR8, c[0x0][0xf0c] ;  /* 0x0001e180ff0877ac */ /* 0x000ea20008000800 */
[----:B------:R-:W3:Y:S01]  /*19f0*/  LDCU UR9, c[0x0][0xf20] ;  /* 0x0001e400ff0977ac */ /* 0x000ee20008000800 */
[----:B-1----:R-:W-:Y:S02]  /*1a00*/  UIMAD.WIDE.U32 UR6, UR27, UR12, URZ ;  /* 0x0000000c1b0672a5 */ /* 0x002fe4000f8e00ff */
[----:B------:R-:W-:Y:S02]  /*1a10*/  UIMAD.WIDE.U32 UR4, UR25, UR15, URZ ;  /* 0x0000000f190472a5 */ /* 0x000fe4000f8e00ff */
[----:B--2---:R-:W-:Y:S02]  /*1a20*/  UISETP.NE.AND UP1, UPT, UR8, 0x1, UPT ;  /* 0x000000010800788c */ /* 0x004fe4000bf25270 */
[----:B------:R-:W-:Y:S01]  /*1a30*/  UISETP.NE.AND UP0, UPT, UR14, 0x1, UPT ;  /* 0x000000010e00788c */ /* 0x000fe2000bf05270 */
[----:B------:R-:W-:-:S02]  /*1a40*/  UMOV UR6, UR7 ;  /* 0x0000000700067c82 */ /* 0x000fc40008000000 */
[----:B------:R-:W-:Y:S01]  /*1a50*/  UMOV UR4, UR5 ;  /* 0x0000000500047c82 */ /* 0x000fe20008000000 */
[----:B------:R-:W-:Y:S02]  /*1a60*/  USHF.R.U32.HI UR13, URZ, UR13, UR6 ;  /* 0x0000000dff0d7299 */ /* 0x000fe40008011606 */
[----:B---3--:R-:W-:Y:S02]  /*1a70*/  USHF.R.U32.HI UR4, URZ, UR9, UR4 ;  /* 0x00000009ff047299 */ /* 0x008fe40008011604 */
[----:B------:R-:W-:Y:S02]  /*1a80*/  USEL UR5, UR27, UR13, !UP1 ;  /* 0x0000000d1b057287 */ /* 0x000fe4000c800000 */
[----:B------:R-:W-:-:S04]  /*1a90*/  USEL UR4, UR25, UR4, !UP0 ;  /* 0x0000000419047287 */ /* 0x000fc8000c000000 */
[----:B------:R-:W-:Y:S02]  /*1aa0*/  UIADD3 UR6, UPT, UPT, UR5, -UR4, URZ ;  /* 0x8000000405067290 */ /* 0x000fe4000fffe0ff */
[----:B------:R-:W-:Y:S02]  /*1ab0*/  UIADD3 UR4, UPT, UPT, -UR5, UR4, URZ ;  /* 0x0000000405047290 */ /* 0x000fe4000fffe1ff */
[----:B------:R-:W-:Y:S02]  /*1ac0*/  UIMAD UR25, UR6, UR14, UR25 ;  /* 0x0000000e061972a4 */ /* 0x000fe4000f8e0219 */
[----:B------:R-:W-:-:S12]  /*1ad0*/  UIMAD UR27, UR4, UR8, UR27 ;  /* 0x00000008041b72a4 */ /* 0x000fd8000f8e021b */
.L_x_20:
[----:B------:R-:W-:-:S09]  /*1ae0*/  UISETP.EQ.U32.AND UP0, UPT, UR32, 0x1, UPT ;  /* 0x000000012000788c */ /* 0x000fd2000bf02070 */
[----:B------:R-:W-:Y:S05]  /*1af0*/  BRA.U !UP0, `(.L_x_21) ;  /* 0x00000001080c7547 */ /* 0x000fea000b800000 */
[----:B------:R-:W-:Y:S01]  /*1b00*/  UCGABAR_WAIT ;  /* 0x0000000000007dc7 */ /* 0x000fe20008000000 */
[----:B------:R-:W-:Y:S01]  /*1b10*/  CCTL.IVALL ;  /* 0x00000000ff00798f */ /* 0x000fe20002000000 */
[----:B------:R-:W-:Y:S05]  /*1b20*/  BRA `(.L_x_22) ;  /* 0x0000000000047947 */ /* 0x000fea0003800000 */
.L_x_21:
[----:B------:R-:W-:Y:S06]  /*1b30*/  BAR.SYNC.DEFER_BLOCKING 0x0 ;  /* 0x0000000000007b1d */ /* 0x000fec0000010000 */
.L_x_22:
[----:B------:R-:W-:Y:S05]  /*1b40*/  BRA.U UP3, `(.L_x_23) ;  /* 0x0000001903647547 */ /* 0x000fea000b800000 */
[----:B------:R-:W1:Y:S01]  /*1b50*/  LDCU UR6, c[0x0][0x38c] ;  /* 0x00007180ff0677ac */ /* 0x000e620008000800 */
[----:B------:R-:W2:Y:S01]  /*1b60*/  S2UR UR8, SR_CgaCtaId ;  /* 0x00000000000879c3 */ /* 0x000ea20000008800 */
[----:B------:R-:W-:Y:S01]  /*1b70*/  PLOP3.LUT P2, PT, PT, PT, UP5, 0x80, 0x8 ;  /* 0x000000000008781c */ /* 0x000fe20003f4f058 */
[----:B------:R-:W-:Y:S01]  /*1b80*/  IMAD.MOV.U32 R12, RZ, RZ, 0x1 ;  /* 0x00000001ff0c7424 */ /* 0x000fe200078e00ff */
[----:B------:R-:W-:Y:S01]  /*1b90*/  UMOV UR7, 0x400 ;  /* 0x0000040000077882 */ /* 0x000fe20000000000 */
[----:B------:R-:W-:Y:S01]  /*1ba0*/  UISETP.NE.AND UP1, UPT, UR24, URZ, UPT ;  /* 0x000000ff1800728c */ /* 0x000fe2000bf25270 */
[----:B------:R-:W-:Y:S02]  /*1bb0*/  ISETP.NE.AND P3, PT, R0, RZ, P4 ;  /* 0x000000ff0000720c */ /* 0x000fe40002765270 */
[----:B------:R-:W-:Y:S02]  /*1bc0*/  CS2R R10, SRZ ;  /* 0x00000000000a7805 */ /* 0x000fe4000001ff00 */
[----:B------:R-:W-:Y:S01]  /*1bd0*/  PLOP3.LUT P2, PT, P2, PT, PT, 0x8, 0x80 ;  /* 0x000000000080781c */ /* 0x000fe2000174e170 */
[----:B------:R-:W-:Y:S01]  /*1be0*/  IMAD.MOV.U32 R9, RZ, RZ, RZ ;  /* 0x000000ffff097224 */ /* 0x000fe200078e00ff */
[----:B------:R-:W3:Y:S01]  /*1bf0*/  LDCU UR61, c[0x0][0x370] ;  /* 0x00006e00ff3d77ac */ /* 0x000ee20008000800 */
[----:B------:R-:W-:Y:S01]  /*1c00*/  IMAD.MOV.U32 R8, RZ, RZ, 0x1 ;  /* 0x00000001ff087424 */ /* 0x000fe200078e00ff */
[----:B------:R-:W4:Y:S01]  /*1c10*/  LDCU.64 UR46, c[0x0][0x348] ;  /* 0x00006900ff2e77ac */ /* 0x000f220008000a00 */
[----:B-1----:R-:W-:-:S02]  /*1c20*/  UIADD3 UR5, UPT, UPT, UR6, 0x7f, URZ ;  /* 0x0000007f06057890 */ /* 0x002fc4000fffe0ff */
[----:B------:R-:W-:Y:S02]  /*1c30*/  ULEA UR67, UR30, UR67, 0x1 ;  /* 0x000000431e437291 */ /* 0x000fe4000f8e08ff */
[----:B------:R-:W-:Y:S02]  /*1c40*/  USHF.R.S32.HI UR4, URZ, 0x1f, UR5 ;  /* 0x0000001fff047899 */ /* 0x000fe40008011405 */
[----:B------:R-:W-:Y:S02]  /*1c50*/  ULEA UR66, UR30, UR66, 0x1 ;  /* 0x000000421e427291 */ /* 0x000fe4000f8e08ff */
[----:B------:R-:W-:Y:S02]  /*1c60*/  ULEA.HI UR4, UR4, UR5, URZ, 0x7 ;  /* 0x0000000504047291 */ /* 0x000fe4000f8f38ff */
[----:B--2---:R-:W-:Y:S02]  /*1c70*/  ULEA UR7, UR8, UR7, 0x18 ;  /* 0x0000000708077291 */ /* 0x004fe4000f8ec0ff */
[----:B------:R-:W-:-:S02]  /*1c80*/  USHF.R.S32.HI UR63, URZ, 0x7, UR4 ;  /* 0x00000007ff3f7899 */ /* 0x000fc40008011404 */
[----:B------:R-:W-:Y:S02]  /*1c90*/  UIADD3 UR4, UPT, UPT, UR6, -0x1, URZ ;  /* 0xffffffff06047890 */ /* 0x000fe4000fffe0ff */
[----:B------:R-:W-:Y:S02]  /*1ca0*/  UISETP.LT.U32.AND UP0, UPT, UR63, 0x9, UPT ;  /* 0x000000093f00788c */ /* 0x000fe4000bf01070 */
[----:B------:R-:W-:Y:S02]  /*1cb0*/  UISETP.GE.U32.AND UP2, UPT, UR4, -0xff, UPT ;  /* 0xffffff010400788c */ /* 0x000fe4000bf46070 */
[----:B------:R-:W-:Y:S02]  /*1cc0*/  USEL UR62, UR63, 0x9, UP0 ;  /* 0x000000093f3e7887 */ /* 0x000fe40008000000 */
[----:B------:R-:W-:Y:S02]  /*1cd0*/  UIADD3 UR68, UPT, UPT, UR6, 0xfe, URZ ;  /* 0x000000fe06447890 */ /* 0x000fe4000fffe0ff */
[----:B------:R-:W-:Y:S01]  /*1ce0*/  UIADD3 UR4, UPT, UPT, UR62, -0x1, URZ ;  /* 0xffffffff3e047890 */ /* 0x000fe2000fffe0ff */
[----:B------:R-:W1:Y:S04]  /*1cf0*/  LDCU UR60, c[0x0][0x374] ;  /* 0x00006e80ff3c77ac */ /* 0x000e680008000800 */
[----:B------:R-:W-:-:S02]  /*1d00*/  @UP2 UIADD3 UR4, UPT, UPT, UR62, URZ, URZ ;  /* 0x000000ff3e042290 */ /* 0x000fc4000fffe0ff */
[----:B------:R-:W-:Y:S02]  /*1d10*/  USEL UR38, UR38, 0x2, UP1 ;  /* 0x0000000226267887 */ /* 0x000fe40008800000 */
[----:B------:R-:W-:Y:S02]  /*1d20*/  UIADD3 UR57, UPT, UPT, UR7, 0x6400, UR54 ;  /* 0x0000640007397890 */ /* 0x000fe4000fffe036 */
[----:B------:R-:W-:Y:S02]  /*1d30*/  UIADD3 UR56, UPT, UPT, UR7, 0x2a400, UR51 ;  /* 0x0002a40007387890 */ /* 0x000fe4000fffe033 */
[----:B------:R-:W-:Y:S02]  /*1d40*/  UIADD3 UR65, UPT, UPT, UR63, -UR62, URZ ;  /* 0x8000003e3f417290 */ /* 0x000fe4000fffe0ff */
[----:B------:R-:W-:Y:S02]  /*1d50*/  UIADD3 UR55, UPT, UPT, UR4, 0x1, URZ ;  /* 0x0000000104377890 */ /* 0x000fe4000fffe0ff */
[----:B------:R-:W-:Y:S01]  /*1d60*/  UIADD3 UR64, UPT, UPT, -UR4, URZ, URZ ;  /* 0x000000ff04407290 */ /* 0x000fe2000fffe1ff */
[----:B---34-:R-:W-:-:S11]  /*1d70*/  UMOV UR14, URZ ;  /* 0x000000ff000e7c82 */ /* 0x018fd60008000000 */
.L_x_47:
[----:B------:R-:W2:Y:S02]  /*1d80*/  S2UR UR4, SR_CgaCtaId ;  /* 0x00000000000479c3 */ /* 0x000ea40000008800 */
[----:B--2---:R-:W-:-:S09]  /*1d90*/  UISETP.NE.AND UP0, UPT, UR4, URZ, UPT ;  /* 0x000000ff0400728c */ /* 0x004fd2000bf05270 */
[----:B-1-3--:R-:W-:Y:S05]  /*1da0*/  BRA.U UP0, `(.L_x_24) ;  /* 0x0000000100287547 */ /* 0x00afea000b800000 */
[----:B------:R-:W-:Y:S02]  /*1db0*/  LEA R0, R9, UR7, 0x3 ;  /* 0x0000000709007c11 */ /* 0x000fe4000f8e18ff */
[----:B------:R-:W-:-:S04]  /*1dc0*/  SHF.L.U32 R3, R8, 0x1f, RZ ;  /* 0x0000001f08037819 */ /* 0x000fc800000006ff */
[----:B------:R-:W2:Y:S02]  /*1dd0*/  SYNCS.PHASECHK.TRANS64.TRYWAIT P0, [R0+URZ+0x120], R3 ;  /* 0x00012003000075a7 */ /* 0x000ea400080011ff */
[----:B--2---:R-:W-:Y:S05]  /*1de0*/  @!P0 BRA `(.L_x_25) ;  /* 0x0000007400588947 */ /* 0x004fea0003800000 */
.L_x_143:
[----:B------:R3:W-:Y:S01]  /*1df0*/  SYNCS.ARRIVE.TRANS64.A1T0 RZ, [R0+URZ+0x110], RZ ;  /* 0x000110ff00ff79a7 */ /* 0x0007e200081000ff */
[----:B------:R-:W-:-:S05]  /*1e00*/  VIADD R9, R9, 0x1 ;  /* 0x0000000109097836 */ /* 0x000fca0000000000 */
[----:B------:R-:W-:-:S04]  /*1e10*/  ISETP.NE.AND P0, PT, R9, 0x2, PT ;  /* 0x000000020900780c */ /* 0x000fc80003f05270 */
[----:B--2---:R-:W-:Y:S02]  /*1e20*/  SEL R3, RZ, 0x1, P0 ;  /* 0x00000001ff037807 */ /* 0x004fe40000000000 */
[----:B------:R-:W-:Y:S02]  /*1e30*/  SEL R9, R9, RZ, P0 ;  /* 0x000000ff09097207 */ /* 0x000fe40000000000 */
[----:B------:R-:W-:Y:S02]  /*1e40*/  LOP3.LUT R8, R8, R3, RZ, 0x3c, !PT ;  /* 0x0000000308087212 */ /* 0x000fe400078e3cff */
.L_x_24:
[----:B------:R-:W-:Y:S01]  /*1e50*/  ULEA UR4, UR14, UR7, 0x3 ;  /* 0x000000070e047291 */ /* 0x000fe2000f8e18ff */
[----:B---3--:R-:W-:Y:S01]  /*1e60*/  SHF.L.U32 R0, R12, 0x1f, RZ ;  /* 0x0000001f0c007819 */ /* 0x008fe200000006ff */
[----:B------:R-:W-:Y:S02]  /*1e70*/  UISETP.GE.U32.AND UP0, UPT, UR68, 0xff, UPT ;  /* 0x000000ff4400788c */ /* 0x000fe4000bf06070 */
[----:B------:R-:W-:Y:S02]  /*1e80*/  ULEA UR35, UR25, UR67, 0x2 ;  /* 0x0000004319237291 */ /* 0x000fe4000f8e10ff */
[----:B------:R-:W-:Y:S02]  /*1e90*/  ULEA.HI UR11, UR25, UR25, URZ, 0x1 ;  /* 0x00000019190b7291 */ /* 0x000fe4000f8f08ff */
[----:B------:R-:W-:Y:S01]  /*1ea0*/  USHF.L.U32 UR35, UR35, 0x4, URZ ;  /* 0x0000000423237899 */ /* 0x000fe200080006ff */
[----:B------:R2:W3:Y:S01]  /*1eb0*/  SYNCS.PHASECHK.TRANS64.TRYWAIT P1, [UR4+0x48], R0 ;  /* 0x00004800ff0075a7 */ /* 0x0004e20008021104 */
[----:B------:R-:W-:-:S02]  /*1ec0*/  ULEA.HI UR4, UR27, UR27, URZ, 0x1 ;  /* 0x0000001b1b047291 */ /* 0x000fc4000f8f08ff */
[----:B------:R-:W-:Y:S02]  /*1ed0*/  USHF.R.S32.HI UR11, URZ, 0x1, UR11 ;  /* 0x00000001ff0b7899 */ /* 0x000fe4000801140b */
[----:B------:R-:W-:Y:S02]  /*1ee0*/  USHF.L.U32 UR43, UR4, 0x7, URZ ;  /* 0x00000007042b7899 */ /* 0x000fe400080006ff */
[----:B------:R-:W-:Y:S02]  /*1ef0*/  ULOP3.LUT UR27, UR4, 0xfffffffe, URZ, 0xc0, !UPT ;  /* 0xfffffffe041b7892 */ /* 0x000fe4000f8ec0ff */
[----:B------:R-:W-:Y:S02]  /*1f00*/  ULOP3.LUT UR43, UR43, 0xffffff00, URZ, 0xc0, !UPT ;  /* 0xffffff002b2b7892 */ /* 0x000fe4000f8ec0ff */
[----:B------:R-:W-:Y:S02]  /*1f10*/  ULOP3.LUT UR27, UR27, 0x1, UR69, 0xf8, !UPT ;  /* 0x000000011b1b7892 */ /* 0x000fe4000f8ef845 */
[----:B------:R-:W-:Y:S01]  /*1f20*/  ULEA UR43, UR66, UR43, 0x6 ;  /* 0x0000002b422b7291 */ /* 0x000fe2000f8e30ff */
[----:B------:R-:W-:Y:S01]  /*1f30*/  UMOV UR20, URZ ;  /* 0x000000ff00147c82 */ /* 0x000fe20008000000 */
[----:B------:R-:W-:Y:S10]  /*1f40*/  BRA.U !UP0, `(.L_x_26) ;  /* 0x0000000508287547 */ /* 0x000ff4000b800000 */
[----:B------:R-:W-:Y:S01]  /*1f50*/  UMOV UR15, UR64 ;  /* 0x00000040000f7c82 */ /* 0x000fe20008000000 */
[----:B------:R-:W-:Y:S01]  /*1f60*/  UMOV UR4, UR14 ;  /* 0x0000000e00047c82 */ /* 0x000fe20008000000 */
[----:B------:R-:W-:Y:S01]  /*1f70*/  UMOV UR28, 0xffffffff ;  /* 0xffffffff001c7882 */ /* 0x000fe20000000000 */
[----:B------:R-:W-:-:S05]  /*1f80*/  UMOV UR42, URZ ;  /* 0x000000ff002a7c82 */ /* 0x000fca0008000000 */
.L_x_34:
[----:B------:R-:W-:Y:S01]  /*1f90*/  ULEA UR5, UR4, UR7, 0x3 ;  /* 0x0000000704057291 */ /* 0x000fe2000f8e18ff */
[----:B---3--:R-:W-:Y:S01]  /*1fa0*/  @P4 MOV R2, 0xa800 ;  /* 0x0000a80000024802 */ /* 0x008fe20000000f00 */
[----:B-123--:R-:W-:Y:S10]  /*1fb0*/  @P1 BRA `(.L_x_27) ;  /* 0x00000000000c1947 */ /* 0x00eff40003800000 */
[----:B------:R-:W-:-:S04]  /*1fc0*/  SHF.L.U32 R3, R12, 0x1f, RZ ;  /* 0x0000001f0c037819 */ /* 0x000fc800000006ff */
[----:B------:R-:W3:Y:S02]  /*1fd0*/  SYNCS.PHASECHK.TRANS64.TRYWAIT P0, [UR5+0x48], R3 ;  /* 0x00004803ff0075a7 */ /* 0x000ee40008001105 */
[----:B---3--:R-:W-:Y:S05]  /*1fe0*/  @!P0 BRA `(.L_x_28) ;  /* 0x0000007000ec8947 */ /* 0x008fea0003800000 */
.L_x_27:
[----:B------:R3:W-:Y:S01]  /*1ff0*/  @P4 SYNCS.ARRIVE.TRANS64 RZ, [UR5], R2 ;  /* 0x00000002ffff49a7 */ /* 0x0007e20008000005 */
[----:B------:R-:W-:Y:S02]  /*2000*/  ULOP3.LUT UR6, UR38, 0x2, URZ, 0xfc, !UPT ;  /* 0x0000000226067892 */ /* 0x000fe4000f8efcff */
[----:B------:R-:W-:Y:S02]  /*2010*/  UIADD3 UR15, UPT, UPT, UR15, 0x1, URZ ;  /* 0x000000010f0f7890 */ /* 0x000fe4000fffe0ff */
[----:B------:R-:W-:Y:S02]  /*2020*/  UISETP.NE.AND UP0, UPT, UR6, 0x2, UPT ;  /* 0x000000020600788c */ /* 0x000fe4000bf05270 */
[----:B------:R-:W-:Y:S02]  /*2030*/  UIADD3 UR28, UPT, UPT, UR28, 0x1, URZ ;  /* 0x000000011c1c7890 */ /* 0x000fe4000fffe0ff */
[----:B------:R-:W-:-:S05]  /*2040*/  UISETP.NE.AND UP4, UPT, UR15, 0x1, UPT ;  /* 0x000000010f00788c */ /* 0x000fca000bf85270 */
[----:B------:R-:W-:Y:S05]  /*2050*/  BRA.U UP0, `(.L_x_29) ;  /* 0x0000000100047547 */ /* 0x000fea000b800000 */
[----:B-1----:R-:W-:Y:S05]  /*2060*/  BPT.TRAP 0x1 ;  /* 0x000000040000795c */ /* 0x002fea0000300000 */
.L_x_29:
[----:B------:R-:W-:Y:S04]  /*2070*/  BSSY.RECONVERGENT B0, `(.L_x_30) ;  /* 0x0000003000007945 */ /* 0x000fe80003800200 */
[----:B------:R-:W-:Y:S05]  /*2080*/  @!P3 BRA `(.L_x_31) ;  /* 0x000000000004b947 */ /* 0x000fea0003800000 */
[----:B-1----:R-:W-:Y:S05]  /*2090*/  BPT.TRAP 0x1 ;  /* 0x000000040000795c */ /* 0x002fea0000300000 */
.L_x_31:
[----:B-1----:R-:W-:Y:S05]  /*20a0*/  BSYNC.RECONVERGENT B0 ;  /* 0x0000000000007941 */ /* 0x002fea0003800200 */
.L_x_30:
[----:B------:R-:W-:Y:S01]  /*20b0*/  UIADD3 UR6, UPT, UPT, UR4, 0x1, URZ ;  /* 0x0000000104067890 */ /* 0x000fe2000fffe0ff */
[----:B------:R-:W-:Y:S01]  /*20c0*/  BSSY.RECONVERGENT B0, `(.L_x_32) ;  /* 0x000002e000007945 */ /* 0x000fe20003800200 */
[----:B------:R-:W-:Y:S02]  /*20d0*/  ELECT P0, URZ, PT ;  /* 0x0000000000ff782f */ /* 0x000fe40003800000 */
[----:B------:R-:W-:-:S04]  /*20e0*/  UISETP.NE.AND UP0, UPT, UR6, 0x9, UPT ;  /* 0x000000090600788c */ /* 0x000fc8000bf05270 */
[----:B------:R-:W-:Y:S02]  /*20f0*/  USEL UR8, URZ, 0x1, UP0 ;  /* 0x00000001ff087887 */ /* 0x000fe40008000000 */
[----:B------:R-:W-:-:S04]  /*2100*/  USEL UR14, UR6, URZ, UP0 ;  /* 0x000000ff060e7287 */ /* 0x000fc80008000000 */
[----:B------:R-:W-:Y:S01]  /*2110*/  ULEA UR6, UR14, UR7, 0x3 ;  /* 0x000000070e067291 */ /* 0x000fe2000f8e18ff */
[----:B------:R-:W-:-:S04]  /*2120*/  LOP3.LUT R12, R12, UR8, RZ, 0x3c, !PT ;  /* 0x000000080c0c7c12 */ /* 0x000fc8000f8e3cff */
[----:B--2---:R-:W-:-:S04]  /*2130*/  SHF.L.U32 R0, R12, 0x1f, RZ ;  /* 0x0000001f0c007819 */ /* 0x004fc800000006ff */
[----:B------:R1:W2:Y:S01]  /*2140*/  SYNCS.PHASECHK.TRANS64.TRYWAIT P1, [UR6+0x48], R0 ;  /* 0x00004800ff0075a7 */ /* 0x0002a20008021106 */
[----:B------:R-:W-:Y:S05]  /*2150*/  @!P0 BRA `(.L_x_33) ;  /* 0x0000000000908947 */ /* 0x000fea0003800000 */
[----:B------:R-:W-:Y:S02]  /*2160*/  USHF.L.U32 UR6, UR4, 0x9, URZ ;  /* 0x0000000904067899 */ /* 0x000fe400080006ff */
[----:B------:R-:W-:Y:S02]  /*2170*/  ULEA UR40, UR4, UR54, 0xe ;  /* 0x0000003604287291 */ /* 0x000fe4000f8e70ff */
[----:B------:R-:W-:Y:S02]  /*2180*/  UIADD3 UR22, UP3, UPT, UR46, 0x80, URZ ;  /* 0x000000802e167890 */ /* 0x000fe4000ff7e0ff */
[----:B------:R-:W-:Y:S02]  /*2190*/  ULEA UR32, UR4, UR51, 0xc ;  /* 0x0000003304207291 */ /* 0x000fe4000f8e60ff */
[----:B------:R-:W-:Y:S02]  /*21a0*/  UIADD3 UR20, UP2, UPT, UR46, 0x180, URZ ;  /* 0x000001802e147890 */ /* 0x000fe4000ff5e0ff */
[----:B------:R-:W-:-:S02]  /*21b0*/  UIADD3 UR18, UP1, UPT, UR46, 0x280, URZ ;  /* 0x000002802e127890 */ /* 0x000fc4000ff3e0ff */
[----:B------:R-:W-:Y:S02]  /*21c0*/  ULOP3.LUT UR24, UR50, UR6, URZ, 0xfc, !UPT ;  /* 0x0000000632187292 */ /* 0x000fe4000f8efcff */
[----:B------:R-:W-:Y:S02]  /*21d0*/  UIADD3 UR16, UP0, UPT, UR46, 0x380, URZ ;  /* 0x000003802e107890 */ /* 0x000fe4000ff1e0ff */
[----:B------:R-:W-:Y:S02]  /*21e0*/  ULOP3.LUT UR8, UR6, UR37, URZ, 0xfc, !UPT ;  /* 0x0000002506087292 */ /* 0x000fe4000f8efcff */
[----:B------:R-:W-:Y:S02]  /*21f0*/  ULOP3.LUT UR41, UR5, 0xfefffff8, URZ, 0xc0, !UPT ;  /* 0xfefffff805297892 */ /* 0x000fe4000f8ec0ff */
[----:B------:R-:W-:Y:S02]  /*2200*/  UIADD3.X UR23, UPT, UPT, URZ, UR47, URZ, UP3, !UPT ;  /* 0x0000002fff177290 */ /* 0x000fe40009ffe4ff */
[----:B------:R-:W-:-:S02]  /*2210*/  UIADD3 UR40, UPT, UPT, UR7, 0x6400, UR40 ;  /* 0x0000640007287890 */ /* 0x000fc4000fffe028 */
[----:B------:R-:W-:Y:S02]  /*2220*/  UPRMT UR6, URZ, 0x5410, UR49 ;  /* 0x00005410ff067896 */ /* 0x000fe40008000031 */
[----:B------:R-:W-:Y:S02]  /*2230*/  UIADD3.X UR21, UPT, UPT, URZ, UR47, URZ, UP2, !UPT ;  /* 0x0000002fff157290 */ /* 0x000fe400097fe4ff */
[----:B------:R-:W-:Y:S02]  /*2240*/  UIADD3 UR32, UPT, UPT, UR7, 0x2a400, UR32 ;  /* 0x0002a40007207890 */ /* 0x000fe4000fffe020 */
[----:B------:R-:W-:Y:S02]  /*2250*/  UPRMT UR31, URZ, 0x5410, UR48 ;  /* 0x00005410ff1f7896 */ /* 0x000fe40008000030 */
[----:B------:R-:W-:Y:S02]  /*2260*/  UIADD3.X UR19, UPT, UPT, URZ, UR47, URZ, UP1, !UPT ;  /* 0x0000002fff137290 */ /* 0x000fe40008ffe4ff */
[----:B------:R-:W-:-:S02]  /*2270*/  UIADD3 UR24, UPT, UPT, UR7, 0x33400, UR24 ;  /* 0x0003340007187890 */ /* 0x000fc4000fffe018 */
[----:B------:R-:W-:Y:S02]  /*2280*/  UIADD3.X UR17, UPT, UPT, URZ, UR47, URZ, UP0, !UPT ;  /* 0x0000002fff117290 */ /* 0x000fe400087fe4ff */
[----:B------:R-:W-:Y:S02]  /*2290*/  UPRMT UR30, URZ, 0x5410, UR45 ;  /* 0x00005410ff1e7896 */ /* 0x000fe4000800002d */
[----:B------:R-:W-:Y:S01]  /*22a0*/  UIADD3 UR8, UPT, UPT, UR7, 0x34600, UR8 ;  /* 0x0003460007087890 */ /* 0x000fe2000fffe008 */
[----:B------:R-:W-:Y:S01]  /*22b0*/  UMOV UR52, 0x0 ;  /* 0x0000000000347882 */ /* 0x000fe20000000000 */
[----:B------:R-:W-:Y:S01]  /*22c0*/  UMOV UR53, 0x10000000 ;  /* 0x1000000000357882 */ /* 0x000fe20000000000 */
[----:B------:R-:W-:Y:S01]  /*22d0*/  UMOV UR34, UR42 ;  /* 0x0000002a00227c82 */ /* 0x000fe20008000000 */
[----:B------:R-:W-:Y:S01]  /*22e0*/  UMOV UR36, UR44 ;  /* 0x0000002c00247c82 */ /* 0x000fe20008000000 */
[----:B------:R-:W-:Y:S01]  /*22f0*/  UMOV UR33, UR41 ;  /* 0x0000002900217c82 */ /* 0x000fe20008000000 */
[----:B------:R-:W-:Y:S01]  /*2300*/  UMOV UR29, UR44 ;  /* 0x0000002c001d7c82 */ /* 0x000fe20008000000 */
[----:B------:R-:W-:Y:S01]  /*2310*/  UMOV UR25, UR41 ;  /* 0x0000002900197c82 */ /* 0x000fe20008000000 */
[----:B------:R4:W-:Y:S01]  /*2320*/  UTMALDG.3D.MULTICAST.2CTA [UR40], [UR22], UR6, desc[UR52] ;  /* 0x00003428160073b4 */ /* 0x0009e20008211806 */
[----:B------:R-:W-:Y:S01]  /*2330*/  UMOV UR12, UR28 ;  /* 0x0000001c000c7c82 */ /* 0x000fe20008000000 */
[----:B------:R-:W-:Y:S01]  /*2340*/  UMOV UR13, UR44 ;  /* 0x0000002c000d7c82 */ /* 0x000fe20008000000 */
[----:B------:R-:W-:Y:S01]  /*2350*/  UMOV UR9, UR41 ;  /* 0x0000002900097c82 */ /* 0x000fe20008000000 */
[----:B------:R4:W-:Y:S01]  /*2360*/  UTMALDG.3D.MULTICAST.2CTA [UR32], [UR20], UR31, desc[UR52] ;  /* 0x00003420140073b4 */ /* 0x0009e2000821181f */
[----:B------:R4:W-:Y:S01]  /*2370*/  UTMALDG.4D.MULTICAST.2CTA [UR24], [UR18], UR6, desc[UR52] ;  /* 0x00003418120073b4 */ /* 0x0009e20008219806 */
[----:B------:R4:W-:Y:S02]  /*2380*/  UTMALDG.4D.MULTICAST.2CTA [UR8], [UR16], UR30, desc[UR52] ;  /* 0x00003408100073b4 */ /* 0x0009e4000821981e */
[----:B----4-:R-:W-:Y:S01]  /*2390*/  NOP ;  /* 0x0000000000007918 */ /* 0x010fe20000000000 */
.L_x_33:
[----:B------:R-:W-:Y:S05]  /*23a0*/  BSYNC.RECONVERGENT B0 ;  /* 0x0000000000007941 */ /* 0x000fea0003800200 */
.L_x_32:
[----:B------:R-:W-:Y:S01]  /*23b0*/  UIADD3 UR42, UPT, UPT, UR42, 0x80, URZ ;  /* 0x000000802a2a7890 */ /* 0x000fe2000fffe0ff */
[----:B------:R-:W-:Y:S01]  /*23c0*/  UMOV UR4, UR14 ;  /* 0x0000000e00047c82 */ /* 0x000fe20008000000 */
[----:B------:R-:W-:Y:S01]  /*23d0*/  UMOV UR20, UR55 ;  /* 0x0000003700147c82 */ /* 0x000fe20008000000 */
[----:B------:R-:W-:Y:S09]  /*23e0*/  BRA.U UP4, `(.L_x_34) ;  /* 0xfffffff904e87547 */ /* 0x000ff2000b83ffff */
.L_x_26:
[----:B------:R-:W-:Y:S01]  /*23f0*/  ULEA UR4, UR14, UR7, 0x3 ;  /* 0x000000070e047291 */ /* 0x000fe2000f8e18ff */
[----:B-12---:R-:W-:Y:S01]  /*2400*/  SHF.L.U32 R0, R12, 0x1f, RZ ;  /* 0x0000001f0c007819 */ /* 0x006fe200000006ff */
[----:B------:R-:W-:Y:S01]  /*2410*/  @!P2 SYNCS.ARRIVE.TRANS64.A1T0 RZ, [UR7+0xc8], RZ ;  /* 0x0000c8ffffffa9a7 */ /* 0x000fe20008100007 */
[----:B------:R-:W-:-:S06]  /*2420*/  UISETP.GT.AND UP0, UPT, UR63, UR62, UPT ;  /* 0x0000003e3f00728c */ /* 0x000fcc000bf04270 */
[----:B---3--:R1:W2:Y:S03]  /*2430*/  SYNCS.PHASECHK.TRANS64.TRYWAIT P1, [UR4+0x48], R0 ;  /* 0x00004800ff0075a7 */ /* 0x0082a60008021104 */
[----:B------:R-:W-:Y:S05]  /*2440*/  BRA.U !UP0, `(.L_x_35) ;  /* 0x0000000508187547 */ /* 0x000fea000b800000 */
[----:B------:R-:W-:Y:S01]  /*2450*/  UIADD3 UR28, UPT, UPT, UR65, UR20, URZ ;  /* 0x00000014411c7290 */ /* 0x000fe2000fffe0ff */
[----:B------:R-:W-:-:S11]  /*2460*/  UMOV UR5, UR14 ;  /* 0x0000000e00057c82 */ /* 0x000fd60008000000 */
.L_x_43:
[----:B------:R-:W-:Y:S01]  /*2470*/  ULEA UR6, UR5, UR7, 0x3 ;  /* 0x0000000705067291 */ /* 0x000fe2000f8e18ff */
[----:B--2---:R-:W-:Y:S01]  /*2480*/  @P4 MOV R2, 0xa800 ;  /* 0x0000a80000024802 */ /* 0x004fe20000000f00 */
[----:B--23--:R-:W-:Y:S10]  /*2490*/  @P1 BRA `(.L_x_36) ;  /* 0x00000000000c1947 */ /* 0x00cff40003800000 */
[----:B------:R-:W-:-:S04]  /*24a0*/  SHF.L.U32 R3, R12, 0x1f, RZ ;  /* 0x0000001f0c037819 */ /* 0x000fc800000006ff */
[----:B------:R-:W2:Y:S02]  /*24b0*/  SYNCS.PHASECHK.TRANS64.TRYWAIT P0, [UR6+0x48], R3 ;  /* 0x00004803ff0075a7 */ /* 0x000ea40008001106 */
[----:B--2---:R-:W-:Y:S05]  /*24c0*/  @!P0 BRA `(.L_x_37) ;  /* 0x0000006c00cc8947 */ /* 0x004fea0003800000 */
.L_x_36:
[----:B------:R2:W-:Y:S01]  /*24d0*/  @P4 SYNCS.ARRIVE.TRANS64 RZ, [UR6], R2 ;  /* 0x00000002ffff49a7 */ /* 0x0005e20008000006 */
[----:B------:R-:W-:-:S04]  /*24e0*/  ULOP3.LUT UR4, UR38, 0x2, URZ, 0xfc, !UPT ;  /* 0x0000000226047892 */ /* 0x000fc8000f8efcff */
[----:B------:R-:W-:-:S09]  /*24f0*/  UISETP.NE.AND UP0, UPT, UR4, 0x2, UPT ;  /* 0x000000020400788c */ /* 0x000fd2000bf05270 */
[----:B------:R-:W-:Y:S05]  /*2500*/  BRA.U UP0, `(.L_x_38) ;  /* 0x0000000100047547 */ /* 0x000fea000b800000 */
[----:B------:R-:W-:Y:S05]  /*2510*/  BPT.TRAP 0x1 ;  /* 0x000000040000795c */ /* 0x000fea0000300000 */
.L_x_38:
[----:B------:R-:W-:Y:S04]  /*2520*/  BSSY.RECONVERGENT B0, `(.L_x_39) ;  /* 0x0000003000007945 */ /* 0x000fe80003800200 */
[----:B------:R-:W-:Y:S05]  /*2530*/  @!P3 BRA `(.L_x_40) ;  /* 0x000000000004b947 */ /* 0x000fea0003800000 */
[----:B------:R-:W-:Y:S05]  /*2540*/  BPT.TRAP 0x1 ;  /* 0x000000040000795c */ /* 0x000fea0000300000 */
.L_x_40:
[----:B------:R-:W-:Y:S05]  /*2550*/  BSYNC.RECONVERGENT B0 ;  /* 0x0000000000007941 */ /* 0x000fea0003800200 */
.L_x_39:
        /* <DEDUP_REMOVED lines=8> */
[----:B-1----:R-:W-:-:S04]  /*25e0*/  SHF.L.U32 R0, R12, 0x1f, RZ ;  /* 0x0000001f0c007819 */ /* 0x002fc800000006ff */
[----:B------:R1:W3:Y:S01]  /*25f0*/  SYNCS.PHASECHK.TRANS64.TRYWAIT P1, [UR4+0x48], R0 ;  /* 0x00004800ff0075a7 */ /* 0x0002e20008021104 */
[----:B------:R-:W-:Y:S05]  /*2600*/  @!P0 BRA `(.L_x_42) ;  /* 0x0000000000948947 */ /* 0x000fea0003800000 */
[----:B------:R-:W-:Y:S02]  /*2610*/  UIADD3 UR12, UP3, UPT, UR46, 0x80, URZ ;  /* 0x000000802e0c7890 */ /* 0x000fe4000ff7e0ff */
[----:B------:R-:W-:Y:S02]  /*2620*/  UIADD3 UR8, UP2, UPT, UR46, 0x180, URZ ;  /* 0x000001802e087890 */ /* 0x000fe4000ff5e0ff */
[----:B------:R-:W-:Y:S02]  /*2630*/  USHF.L.U32 UR42, UR20, 0x7, URZ ;  /* 0x00000007142a7899 */ /* 0x000fe400080006ff */
[----:B------:R-:W-:Y:S02]  /*2640*/  ULOP3.LUT UR41, UR6, 0xfefffff8, URZ, 0xc0, !UPT ;  /* 0xfefffff806297892 */ /* 0x000fe4000f8ec0ff */
[----:B------:R-:W-:Y:S02]  /*2650*/  ULEA UR40, UR5, UR57, 0xe ;  /* 0x0000003905287291 */ /* 0x000fe4000f8e70ff */
[----:B------:R-:W-:-:S02]  /*2660*/  UIADD3.X UR13, UPT, UPT, URZ, UR47, URZ, UP3, !UPT ;  /* 0x0000002fff0d7290 */ /* 0x000fc40009ffe4ff */
[----:B------:R-:W-:Y:S02]  /*2670*/  UPRMT UR15, URZ, 0x5410, UR49 ;  /* 0x00005410ff0f7896 */ /* 0x000fe40008000031 */
[----:B------:R-:W-:Y:S02]  /*2680*/  ULEA UR32, UR5, UR56, 0xc ;  /* 0x0000003805207291 */ /* 0x000fe4000f8e60ff */
[----:B------:R-:W-:Y:S02]  /*2690*/  UIADD3.X UR9, UPT, UPT, URZ, UR47, URZ, UP2, !UPT ;  /* 0x0000002fff097290 */ /* 0x000fe400097fe4ff */
[----:B------:R-:W-:Y:S02]  /*26a0*/  UPRMT UR17, URZ, 0x5410, UR48 ;  /* 0x00005410ff117896 */ /* 0x000fe40008000030 */
[----:B------:R-:W-:Y:S01]  /*26b0*/  USHF.L.U32 UR4, UR5, 0x9, URZ ;  /* 0x0000000905047899 */ /* 0x000fe200080006ff */
[----:B------:R-:W-:Y:S01]  /*26c0*/  UMOV UR30, 0x0 ;  /* 0x00000000001e7882 */ /* 0x000fe20000000000 */
[----:B------:R-:W-:-:S02]  /*26d0*/  UMOV UR31, 0x10000000 ;  /* 0x10000000001f7882 */ /* 0x000fc40000000000 */
[----:B------:R-:W-:Y:S01]  /*26e0*/  ULOP3.LUT UR16, UR50, UR4, URZ, 0xfc, !UPT ;  /* 0x0000000432107292 */ /* 0x000fe2000f8efcff */
[----:B------:R4:W-:Y:S01]  /*26f0*/  UTMALDG.3D.MULTICAST.2CTA [UR40], [UR12], UR15, desc[UR30] ;  /* 0x00001e280c0073b4 */ /* 0x0009e2000821180f */
[----:B------:R-:W-:Y:S02]  /*2700*/  UIADD3 UR24, UP1, UPT, UR46, 0x280, URZ ;  /* 0x000002802e187890 */ /* 0x000fe4000ff3e0ff */
[----:B------:R-:W-:Y:S02]  /*2710*/  ULOP3.LUT UR4, UR4, UR37, URZ, 0xfc, !UPT ;  /* 0x0000002504047292 */ /* 0x000fe4000f8efcff */
[----:B------:R-:W-:Y:S01]  /*2720*/  UIADD3 UR22, UP0, UPT, UR46, 0x380, URZ ;  /* 0x000003802e167890 */ /* 0x000fe2000ff1e0ff */
[----:B------:R-:W-:Y:S01]  /*2730*/  UMOV UR36, UR44 ;  /* 0x0000002c00247c82 */ /* 0x000fe20008000000 */
[----:B------:R-:W-:Y:S01]  /*2740*/  UMOV UR33, UR41 ;  /* 0x0000002900217c82 */ /* 0x000fe20008000000 */
[----:B------:R-:W-:Y:S01]  /*2750*/  UMOV UR34, UR42 ;  /* 0x0000002a00227c82 */ /* 0x000fe20008000000 */
[----:B------:R-:W-:Y:S01]  /*2760*/  UIADD3.X UR25, UPT, UPT, URZ, UR47, URZ, UP1, !UPT ;  /* 0x0000002fff197290 */ /* 0x000fe20008ffe4ff */
[----:B------:R2:W-:Y:S01]  /*2770*/  UTMALDG.3D.MULTICAST.2CTA [UR32], [UR8], UR17, desc[UR30] ;  /* 0x00001e20080073b4 */ /* 0x0005e20008211811 */
[----:B------:R-:W-:-:S02]  /*2780*/  UIADD3 UR16, UPT, UPT, UR7, 0x33400, UR16 ;  /* 0x0003340007107890 */ /* 0x000fc4000fffe010 */
[----:B------:R-:W-:Y:S01]  /*2790*/  UIADD3.X UR23, UPT, UPT, URZ, UR47, URZ, UP0, !UPT ;  /* 0x0000002fff177290 */ /* 0x000fe200087fe4ff */
[----:B------:R-:W-:Y:S01]  /*27a0*/  UMOV UR18, UR26 ;  /* 0x0000001a00127c82 */ /* 0x000fe20008000000 */
[----:B------:R-:W-:Y:S01]  /*27b0*/  UMOV UR19, UR27 ;  /* 0x0000001b00137c82 */ /* 0x000fe20008000000 */
[----:B------:R-:W-:Y:S01]  /*27c0*/  UMOV UR21, UR44 ;  /* 0x0000002c00157c82 */ /* 0x000fe20008000000 */
[----:B----4-:R-:W-:Y:S01]  /*27d0*/  UMOV UR12, UR20 ;  /* 0x00000014000c7c82 */ /* 0x010fe20008000000 */
[----:B------:R-:W-:Y:S01]  /*27e0*/  UMOV UR13, UR44 ;  /* 0x0000002c000d7c82 */ /* 0x000fe20008000000 */
[----:B--2---:R-:W-:Y:S02]  /*27f0*/  UIADD3 UR8, UPT, UPT, UR7, 0x34600, UR4 ;  /* 0x0003460007087890 */ /* 0x004fe4000fffe004 */
[----:B------:R-:W-:Y:S01]  /*2800*/  UPRMT UR4, URZ, 0x5410, UR45 ;  /* 0x00005410ff047896 */ /* 0x000fe2000800002d */
[----:B------:R-:W-:Y:S01]  /*2810*/  UMOV UR17, UR41 ;  /* 0x0000002900117c82 */ /* 0x000fe20008000000 */
[----:B------:R-:W-:Y:S01]  /*2820*/  UMOV UR9, UR41 ;  /* 0x0000002900097c82 */ /* 0x000fe20008000000 */
[----:B------:R4:W-:Y:S06]  /*2830*/  UTMALDG.4D.MULTICAST.2CTA [UR16], [UR24], UR15, desc[UR30] ;  /* 0x00001e10180073b4 */ /* 0x0009ec000821980f */
[----:B------:R4:W-:Y:S02]  /*2840*/  UTMALDG.4D.MULTICAST.2CTA [UR8], [UR22], UR4, desc[UR30] ;  /* 0x00001e08160073b4 */ /* 0x0009e40008219804 */
[----:B----4-:R-:W-:Y:S01]  /*2850*/  NOP ;  /* 0x0000000000007918 */ /* 0x010fe20000000000 */
.L_x_42:
[----:B------:R-:W-:Y:S05]  /*2860*/  BSYNC.RECONVERGENT B0 ;  /* 0x0000000000007941 */ /* 0x000fea0003800200 */
.L_x_41:
[----:B------:R-:W-:Y:S01]  /*2870*/  UIADD3 UR20, UPT, UPT, UR20, 0x1, URZ ;  /* 0x0000000114147890 */ /* 0x000fe2000fffe0ff */
[----:B------:R-:W-:-:S03]  /*2880*/  UMOV UR5, UR14 ;  /* 0x0000000e00057c82 */ /* 0x000fc60008000000 */
[----:B------:R-:W-:-:S09]  /*2890*/  UISETP.NE.AND UP0, UPT, UR20, UR28, UPT ;  /* 0x0000001c1400728c */ /* 0x000fd2000bf05270 */
[----:B------:R-:W-:Y:S05]  /*28a0*/  BRA.U UP0, `(.L_x_43) ;  /* 0xfffffff900f07547 */ /* 0x000fea000b83ffff */
.L_x_35:
[C---:B------:R-:W-:Y:S01]  /*28b0*/  LEA R3, R11.reuse, UR7, 0x3 ;  /* 0x000000070b037c11 */ /* 0x040fe2000f8e18ff */
[----:B------:R-:W-:Y:S01]  /*28c0*/  NOP ;  /* 0x0000000000007918 */ /* 0x000fe20000000000 */
[----:B-1----:R-:W-:Y:S02]  /*28d0*/  SHF.L.U32 R0, R10, 0x1f, RZ ;  /* 0x0000001f0a007819 */ /* 0x002fe400000006ff */
[----:B------:R-:W-:Y:S02]  /*28e0*/  LEA R5, R11, UR7, 0x4 ;  /* 0x000000070b057c11 */ /* 0x000fe4000f8e20ff */
[----:B------:R-:W1:Y:S02]  /*28f0*/  SYNCS.PHASECHK.TRANS64.TRYWAIT P0, [R3+URZ+0xd0], R0 ;  /* 0x0000d000030075a7 */ /* 0x000e6400080011ff */
[----:B-1----:R-:W-:Y:S05]  /*2900*/  @!P0 BRA `(.L_x_44) ;  /* 0x0000006800d48947 */ /* 0x002fea0003800000 */
.L_x_146:
[----:B------:R-:W4:Y:S01]  /*2910*/  LDS.128 R4, [R5+0x140] ;  /* 0x0001400005047984 */ /* 0x000f220000000c00 */
[----:B------:R-:W-:Y:S01]  /*2920*/  UISETP.GE.AND UP0, UPT, UR39, 0x1, UPT ;  /* 0x000000012700788c */ /* 0x000fe2000bf06270 */
[----:B------:R-:W-:Y:S01]  /*2930*/  @!PT LDS RZ, [RZ] ;  /* 0x00000000fffff984 */ /* 0x000fe20000000800 */
[----:B------:R-:W-:Y:S01]  /*2940*/  @!PT LDS RZ, [RZ] ;  /* 0x00000000fffff984 */ /* 0x000fe20000000800 */
[----:B------:R-:W-:Y:S01]  /*2950*/  @!PT LDS RZ, [RZ] ;  /* 0x00000000fffff984 */ /* 0x000fe20000000800 */
[----:B------:R-:W-:Y:S01]  /*2960*/  @!PT LDS RZ, [RZ] ;  /* 0x00000000fffff984 */ /* 0x000fe20000000800 */
[----:B------:R1:W-:Y:S06]  /*2970*/  MEMBAR.ALL.CTA ;  /* 0x0000000000007992 */ /* 0x0003ec0000008000 */
[----:B-1----:R-:W1:Y:S01]  /*2980*/  FENCE.VIEW.ASYNC.S ;  /* 0x00000000000073c6 */ /* 0x002e620000000000 */
[----:B----4-:R-:W-:-:S13]  /*2990*/  LOP3.LUT P0, RZ, R6, 0x1, RZ, 0xc0, !PT ;  /* 0x0000000106ff7812 */ /* 0x010fda000780c0ff */
[----:B-1----:R-:W-:Y:S01]  /*29a0*/  VOTEU.ANY UP1, P0 ;  /* 0x0000000000ff7886 */ /* 0x002fe20000020100 */
[----:B------:R-:W-:-:S13]  /*29b0*/  PLOP3.LUT P0, PT, PT, PT, UP1, 0x80, 0x8 ;  /* 0x000000000008781c */ /* 0x000fda0003f0f018 */
[----:B------:R-:W-:Y:S02]  /*29c0*/  @P0 LOP3.LUT R0, R5, 0xffff, RZ, 0xc0, !PT ;  /* 0x0000ffff05000812 */ /* 0x000fe400078ec0ff */
[----:B--2---:R-:W-:Y:S02]  /*29d0*/  @P0 MOV R2, R4 ;  /* 0x0000000400020202 */ /* 0x004fe40000000f00 */
[----:B------:R-:W-:Y:S01]  /*29e0*/  @P0 R2UR UR5, R0 ;  /* 0x00000000000502ca */ /* 0x000fe200000e0000 */
[----:B------:R-:W-:Y:S01]  /*29f0*/  VIADD R0, R3, 0xe0 ;  /* 0x000000e003007836 */ /* 0x000fe20000000000 */
[----:B------:R-:W-:Y:S02]  /*2a00*/  @P0 SHF.R.U32.HI R4, RZ, 0x10, R5 ;  /* 0x00000010ff040819 */ /* 0x000fe40000011605 */
[----:B------:R-:W-:Y:S02]  /*2a10*/  @P0 R2UR UR6, R2 ;  /* 0x00000000020602ca */ /* 0x000fe400000e0000 */
[----:B------:R-:W-:-:S02]  /*2a20*/  PRMT R0, RZ, 0x654, R0 ;  /* 0x00000654ff007816 */ /* 0x000fc40000000000 */
[----:B------:R-:W-:Y:S02]  /*2a30*/  @P0 R2UR UR4, R4 ;  /* 0x00000000040402ca */ /* 0x000fe400000e0000 */
[----:B------:R1:W-:Y:S03]  /*2a40*/  SYNCS.ARRIVE.TRANS64.RED.A1T0 RZ, [R0+URZ], RZ ;  /* 0x000000ff00ff79a7 */ /* 0x0003e600081004ff */
[----:B------:R-:W-:-:S04]  /*2a50*/  @UP1 UMOV UR58, UR5 ;  /* 0x00000005003a1c82 */ /* 0x000fc80008000000 */
[----:B------:R-:W-:-:S04]  /*2a60*/  @UP1 UMOV UR59, UR6 ;  /* 0x00000006003b1c82 */ /* 0x000fc80008000000 */
[----:B------:R-:W-:Y:S01]  /*2a70*/  @UP1 UMOV UR44, UR4 ;  /* 0x00000004002c1c82 */ /* 0x000fe20008000000 */
[----:B------:R-:W-:Y:S05]  /*2a80*/  BRA.U !UP0, `(.L_x_45) ;  /* 0x0000000108d47547 */ /* 0x000fea000b800000 */
[----:B------:R-:W2:Y:S01]  /*2a90*/  LDCU.128 UR16, c[0x0][0xf10] ;  /* 0x0001e200ff1077ac */ /* 0x000ea20008000c00 */
[----:B------:R-:W4:Y:S01]  /*2aa0*/  LDCU UR11, c[0x0][0xf20] ;  /* 0x0001e400ff0b77ac */ /* 0x000f220008000800 */
[----:B------:R-:W3:Y:S01]  /*2ab0*/  LDCU UR24, c[0x0][0xf0c] ;  /* 0x0001e180ff1877ac */ /* 0x000ee20008000800 */
[----:B------:R-:W1:Y:S01]  /*2ac0*/  LDCU.64 UR8, c[0x0][0xf28] ;  /* 0x0001e500ff0877ac */ /* 0x000e620008000a00 */
[----:B------:R-:W-:Y:S02]  /*2ad0*/  UISETP.NE.AND UP3, UPT, UR39, 0x1, UPT ;  /* 0x000000012700788c */ /* 0x000fe4000bf65270 */
[----:B--2---:R-:W-:Y:S02]  /*2ae0*/  UIMAD.WIDE.U32 UR12, UR60, UR19, URZ ;  /* 0x000000133c0c72a5 */ /* 0x004fe4000f8e00ff */
[----:B------:R-:W-:Y:S02]  /*2af0*/  UIMAD.WIDE.U32 UR4, UR61, UR16, URZ ;  /* 0x000000103d0472a5 */ /* 0x000fe4000f8e00ff */
[----:B------:R-:W-:-:S02]  /*2b00*/  UISETP.NE.AND UP0, UPT, UR18, 0x1, UPT ;  /* 0x000000011200788c */ /* 0x000fc4000bf05270 */
[----:B------:R-:W-:Y:S01]  /*2b10*/  UIMAD.WIDE.U32 UR22, UR58, UR19, URZ ;  /* 0x000000133a1672a5 */ /* 0x000fe2000f8e00ff */
[----:B------:R-:W-:Y:S02]  /*2b20*/  UMOV UR12, UR13 ;  /* 0x0000000d000c7c82 */ /* 0x000fe40008000000 */
[----:B------:R-:W-:Y:S01]  /*2b30*/  UMOV UR4, UR5 ;  /* 0x0000000500047c82 */ /* 0x000fe20008000000 */
[----:B----4-:R-:W-:Y:S02]  /*2b40*/  USHF.R.U32.HI UR12, URZ, UR11, UR12 ;  /* 0x0000000bff0c7299 */ /* 0x010fe4000801160c */
[----:B---3--:R-:W-:Y:S02]  /*2b50*/  UISETP.NE.AND UP2, UPT, UR24, 0x1, UPT ;  /* 0x000000011800788c */ /* 0x008fe4000bf45270 */
[----:B------:R-:W-:Y:S02]  /*2b60*/  USHF.R.U32.HI UR4, URZ, UR17, UR4 ;  /* 0x00000011ff047299 */ /* 0x000fe40008011604 */
[----:B------:R-:W-:-:S02]  /*2b70*/  USEL UR5, UR60, UR12, !UP0 ;  /* 0x0000000c3c057287 */ /* 0x000fc4000c000000 */
[----:B------:R-:W-:Y:S02]  /*2b80*/  USEL UR6, UR61, UR4, !UP2 ;  /* 0x000000043d067287 */ /* 0x000fe4000d000000 */
[----:B-1----:R-:W-:Y:S01]  /*2b90*/  UIMAD.WIDE.U32 UR12, UR5, UR8, URZ ;  /* 0x00000008050c72a5 */ /* 0x002fe2000f8e00ff */
[----:B------:R-:W-:Y:S01]  /*2ba0*/  UMOV UR4, UR23 ;  /* 0x0000001700047c82 */ /* 0x000fe20008000000 */
[----:B------:R-:W-:Y:S02]  /*2bb0*/  UIMAD.WIDE.U32 UR20, UR59, UR16, URZ ;  /* 0x000000103b1472a5 */ /* 0x000fe4000f8e00ff */
[----:B------:R-:W-:-:S03]  /*2bc0*/  UIMAD.WIDE.U32 UR22, UR6, UR8, URZ ;  /* 0x00000008061672a5 */ /* 0x000fc6000f8e00ff */
[----:B------:R-:W-:Y:S01]  /*2bd0*/  UMOV UR12, UR13 ;  /* 0x0000000d000c7c82 */ /* 0x000fe20008000000 */
[----:B------:R-:W-:Y:S02]  /*2be0*/  USHF.R.U32.HI UR4, URZ, UR11, UR4 ;  /* 0x0000000bff047299 */ /* 0x000fe40008011604 */
[----:B------:R-:W-:Y:S01]  /*2bf0*/  @UP3 USHF.R.U32.HI UR5, URZ, UR9, UR12 ;  /* 0x00000009ff053299 */ /* 0x000fe2000801160c */
[----:B------:R-:W-:Y:S01]  /*2c00*/  UMOV UR20, UR21 ;  /* 0x0000001500147c82 */ /* 0x000fe20008000000 */
[----:B------:R-:W-:Y:S01]  /*2c10*/  UMOV UR22, UR23 ;  /* 0x0000001700167c82 */ /* 0x000fe20008000000 */
[----:B------:R-:W-:Y:S02]  /*2c20*/  USHF.R.U32.HI UR17, URZ, UR17, UR20 ;  /* 0x00000011ff117299 */ /* 0x000fe40008011614 */
[----:B------:R-:W-:Y:S02]  /*2c30*/  USEL UR4, UR58, UR4, !UP0 ;  /* 0x000000043a047287 */ /* 0x000fe4000c000000 */
[----:B------:R-:W-:-:S02]  /*2c40*/  @UP3 USHF.R.U32.HI UR6, URZ, UR9, UR22 ;  /* 0x00000009ff063299 */ /* 0x000fc40008011616 */
[----:B------:R-:W-:Y:S02]  /*2c50*/  UIMAD UR11, UR39, UR5, URZ ;  /* 0x00000005270b72a4 */ /* 0x000fe4000f8e02ff */
[----:B------:R-:W-:Y:S02]  /*2c60*/  USEL UR5, UR59, UR17, !UP2 ;  /* 0x000000113b057287 */ /* 0x000fe4000d000000 */
[----:B------:R-:W-:Y:S02]  /*2c70*/  UIMAD UR12, UR39, UR6, URZ ;  /* 0x00000006270c72a4 */ /* 0x000fe4000f8e02ff */
[----:B------:R-:W-:Y:S02]  /*2c80*/  UISETP.GE.AND UP0, UPT, UR4, UR11, UPT ;  /* 0x0000000b0400728c */ /* 0x000fe4000bf06270 */
[----:B------:R-:W-:Y:S02]  /*2c90*/  UIMAD.WIDE.U32 UR16, UR4, UR8, URZ ;  /* 0x00000008041072a5 */ /* 0x000fe4000f8e00ff */
[----:B------:R-:W-:-:S02]  /*2ca0*/  UISETP.GE.OR UP0, UPT, UR5, UR12, UP0 ;  /* 0x0000000c0500728c */ /* 0x000fc40008706670 */
        /* <DEDUP_REMOVED lines=19> */
.L_x_45:
[----:B------:R-:W2:Y:S02]  /*2de0*/  LDCU UR4, c[0x0][0xf30] ;  /* 0x0001e600ff0477ac */ /* 0x000ea40008000800 */
[----:B--2---:R-:W-:-:S09]  /*2df0*/  UISETP.NE.AND UP0, UPT, UR4, 0x1, UPT ;  /* 0x000000010400788c */ /* 0x004fd2000bf05270 */
[----:B------:R-:W-:Y:S05]  /*2e00*/  BRA.U UP0, `(.L_x_46) ;  /* 0x0000000100447547 */ /* 0x000fea000b800000 */
[----:B------:R-:W2:Y:S01]  /*2e10*/  LDCU.128 UR16, c[0x0][0xf10] ;  /* 0x0001e200ff1077ac */ /* 0x000ea20008000c00 */
[----:B------:R-:W4:Y:S01]  /*2e20*/  LDCU UR11, c[0x0][0xf0c] ;  /* 0x0001e180ff0b77ac */ /* 0x000f220008000800 */
[----:B------:R-:W1:Y:S01]  /*2e30*/  LDCU UR6, c[0x0][0xf20] ;  /* 0x0001e400ff0677ac */ /* 0x000e620008000800 */
[----:B--2---:R-:W-:Y:S02]  /*2e40*/  UIMAD.WIDE.U32 UR8, UR59, UR16, URZ ;  /* 0x000000103b0872a5 */ /* 0x004fe4000f8e00ff */
[----:B------:R-:W-:Y:S02]  /*2e50*/  UIMAD.WIDE.U32 UR4, UR58, UR19, URZ ;  /* 0x000000133a0472a5 */ /* 0x000fe4000f8e00ff */
[----:B----4-:R-:W-:Y:S02]  /*2e60*/  UISETP.NE.AND UP2, UPT, UR11, 0x1, UPT ;  /* 0x000000010b00788c */ /* 0x010fe4000bf45270 */
[----:B------:R-:W-:Y:S01]  /*2e70*/  UISETP.NE.AND UP0, UPT, UR18, 0x1, UPT ;  /* 0x000000011200788c */ /* 0x000fe2000bf05270 */
[----:B------:R-:W-:-:S02]  /*2e80*/  UMOV UR8, UR9 ;  /* 0x0000000900087c82 */ /* 0x000fc40008000000 */
[----:B------:R-:W-:Y:S01]  /*2e90*/  UMOV UR4, UR5 ;  /* 0x0000000500047c82 */ /* 0x000fe20008000000 */
[----:B------:R-:W-:Y:S02]  /*2ea0*/  USHF.R.U32.HI UR17, URZ, UR17, UR8 ;  /* 0x00000011ff117299 */ /* 0x000fe40008011608 */
[----:B-1----:R-:W-:Y:S02]  /*2eb0*/  USHF.R.U32.HI UR4, URZ, UR6, UR4 ;  /* 0x00000006ff047299 */ /* 0x002fe40008011604 */
[----:B------:R-:W-:Y:S02]  /*2ec0*/  USEL UR5, UR59, UR17, !UP2 ;  /* 0x000000113b057287 */ /* 0x000fe4000d000000 */
[----:B------:R-:W-:-:S04]  /*2ed0*/  USEL UR4, UR58, UR4, !UP0 ;  /* 0x000000043a047287 */ /* 0x000fc8000c000000 */
[----:B------:R-:W-:Y:S02]  /*2ee0*/  UIADD3 UR6, UPT, UPT, UR5, -UR4, URZ ;  /* 0x8000000405067290 */ /* 0x000fe4000fffe0ff */
[----:B------:R-:W-:Y:S02]  /*2ef0*/  UIADD3 UR4, UPT, UPT, -UR5, UR4, URZ ;  /* 0x0000000405047290 */ /* 0x000fe4000fffe1ff */
[----:B------:R-:W-:Y:S02]  /*2f00*/  UIMAD UR58, UR6, UR18, UR58 ;  /* 0x00000012063a72a4 */ /* 0x000fe4000f8e023a */
[----:B------:R-:W-:-:S12]  /*2f10*/  UIMAD UR59, UR4, UR11, UR59 ;  /* 0x0000000b043b72a4 */ /* 0x000fd8000f8e023b */
.L_x_46:
[----:B------:R-:W-:Y:S01]  /*2f20*/  VIADD R11, R11, 0x1 ;  /* 0x000000010b0b7836 */ /* 0x000fe20000000000 */
[----:B------:R-:W-:Y:S02]  /*2f30*/  R2UR UR5, R91 ;  /* 0x000000005b0572ca */ /* 0x000fe400000e0000 */
[----:B------:R-:W-:Y:S02]  /*2f40*/  R2UR UR4, R90 ;  /* 0x000000005a0472ca */ /* 0x000fe400000e0000 */
[C---:B------:R-:W-:Y:S02]  /*2f50*/  ISETP.NE.AND P0, PT, R11.reuse, 0x2, PT ;  /* 0x000000020b00780c */ /* 0x040fe40003f05270 */
[----:B------:R-:W-:Y:S02]  /*2f60*/  PLOP3.LUT P2, PT, PT, PT, PT, 0x80, 0x8 ;  /* 0x000000000008781c */ /* 0x000fe40003f4f070 */
[----:B------:R-:W-:Y:S02]  /*2f70*/  SEL R3, RZ, 0x1, P0 ;  /* 0x00000001ff037807 */ /* 0x000fe40000000000 */
[----:B------:R-:W-:-:S02]  /*2f80*/  SEL R11, R11, RZ, P0 ;  /* 0x000000ff0b0b7207 */ /* 0x000fc40000000000 */
[----:B------:R-:W-:Y:S01]  /*2f90*/  LOP3.LUT R10, R10, R3, RZ, 0x3c, !PT ;  /* 0x000000030a0a7212 */ /* 0x000fe200078e3cff */
[----:B------:R-:W-:Y:S02]  /*2fa0*/  UIADD3 UR27, UPT, UPT, UR59, UR5, URZ ;  /* 0x000000053b1b7290 */ /* 0x000fe4000fffe0ff */
[----:B------:R-:W-:Y:S01]  /*2fb0*/  UIADD3 UR25, UPT, UPT, UR58, UR4, URZ ;  /* 0x000000043a197290 */ /* 0x000fe2000fffe0ff */
[----:B------:R-:W-:Y:S11]  /*2fc0*/  BRA.U UP1, `(.L_x_47) ;  /* 0xffffffed016c7547 */ /* 0x000ff6000b83ffff */
[----:B------:R-:W-:Y:S01]  /*2fd0*/  UIADD3 UR7, UPT, UPT, UR7, 0x48, URZ ;  /* 0x0000004807077890 */ /* 0x000fe2000fffe0ff */
[----:B------:R-:W-:-:S03]  /*2fe0*/  SHF.L.U32 R3, R12, 0x1f, RZ ;  /* 0x0000001f0c037819 */ /* 0x000fc600000006ff */
[----:B------:R-:W-:-:S09]  /*2ff0*/  ULEA UR4, UR14, UR7, 0x3 ;  /* 0x000000070e047291 */ /* 0x000fd2000f8e18ff */
[----:B------:R-:W2:Y:S02]  /*3000*/  SYNCS.PHASECHK.TRANS64.TRYWAIT P0, [UR4], R3 ;  /* 0x00000003ff0075a7 */ /* 0x000ea40008001104 */
[----:B--2---:R-:W-:Y:S05]  /*3010*/  @!P0 BRA `(.L_x_48) ;  /* 0x0000006400248947 */ /* 0x004fea0003800000 */
.L_x_148:
[----:B------:R-:W-:-:S04]  /*3020*/  UIADD3 UR4, UPT, UPT, UR14, 0x1, URZ ;  /* 0x000000010e047890 */ /* 0x000fc8000fffe0ff */
[----:B------:R-:W-:-:S04]  /*3030*/  UISETP.NE.AND UP0, UPT, UR4, 0x9, UPT ;  /* 0x000000090400788c */ /* 0x000fc8000bf05270 */
[----:B------:R-:W-:Y:S02]  /*3040*/  USEL UR6, URZ, 0x1, UP0 ;  /* 0x00000001ff067887 */ /* 0x000fe40008000000 */
[----:B------:R-:W-:-:S04]  /*3050*/  USEL UR4, UR4, URZ, UP0 ;  /* 0x000000ff04047287 */ /* 0x000fc80008000000 */
[----:B------:R-:W-:Y:S01]  /*3060*/  ULEA UR5, UR4, UR7, 0x3 ;  /* 0x0000000704057291 */ /* 0x000fe2000f8e18ff */
[----:B------:R-:W-:-:S04]  /*3070*/  LOP3.LUT R2, R12, UR6, RZ, 0x3c, !PT ;  /* 0x000000060c027c12 */ /* 0x000fc8000f8e3cff */
[----:B-1----:R-:W-:-:S04]  /*3080*/  SHF.L.U32 R3, R2, 0x1f, RZ ;  /* 0x0000001f02037819 */ /* 0x002fc800000006ff */
[----:B------:R-:W1:Y:S02]  /*3090*/  SYNCS.PHASECHK.TRANS64.TRYWAIT P0, [UR5], R3 ;  /* 0x00000003ff0075a7 */ /* 0x000e640008001105 */
[----:B-1----:R-:W-:Y:S05]  /*30a0*/  @!P0 BRA `(.L_x_49) ;  /* 0x0000006400188947 */ /* 0x002fea0003800000 */
.L_x_150:
        /* <DEDUP_REMOVED lines=9> */
.L_x_152:
        /* <DEDUP_REMOVED lines=9> */
.L_x_154:
        /* <DEDUP_REMOVED lines=9> */
.L_x_156:
        /* <DEDUP_REMOVED lines=9> */
.L_x_158:
        /* <DEDUP_REMOVED lines=9> */
.L_x_160:
        /* <DEDUP_REMOVED lines=9> */
.L_x_162:
[----:B------:R-:W-:-:S04]  /*3410*/  UIADD3 UR4, UPT, UPT, UR4, 0x1, URZ ;  /* 0x0000000104047890 */ /* 0x000fc8000fffe0ff */
[----:B------:R-:W-:-:S04]  /*3420*/  UISETP.NE.AND UP0, UPT, UR4, 0x9, UPT ;  /* 0x000000090400788c */ /* 0x000fc8000bf05270 */
[----:B------:R-:W-:Y:S02]  /*3430*/  USEL UR5, URZ, 0x1, UP0 ;  /* 0x00000001ff057887 */ /* 0x000fe40008000000 */
[----:B------:R-:W-:-:S04]  /*3440*/  USEL UR4, UR4, URZ, UP0 ;  /* 0x000000ff04047287 */ /* 0x000fc80008000000 */
[----:B------:R-:W-:Y:S01]  /*3450*/  ULEA UR4, UR4, UR7, 0x3 ;  /* 0x0000000704047291 */ /* 0x000fe2000f8e18ff */
[----:B-1----:R-:W-:-:S04]  /*3460*/  LOP3.LUT R3, R2, UR5, RZ, 0x3c, !PT ;  /* 0x0000000502037c12 */ /* 0x002fc8000f8e3cff */
[----:B------:R-:W-:Y:S01]  /*3470*/  SHF.L.U32 R3, R3, 0x1f, RZ ;  /* 0x0000001f03037819 */ /* 0x000fe200000006ff */
[----:B------:R-:W-:-:S07]  /*3480*/  IMAD.U32 R0, RZ, RZ, UR4 ;  /* 0x00000004ff007e24 */ /* 0x000fce000f8e00ff */
.L_x_56:
[----:B-1----:R1:W2:Y:S02]  /*3490*/  SYNCS.PHASECHK.TRANS64.TRYWAIT P0, [R0+URZ], R3 ;  /* 0x00000003000075a7 */ /* 0x0022a400080011ff */
[----:B--2---:R-:W-:Y:S05]  /*34a0*/  @!P0 NANOSLEEP.SYNCS 0x989680 ;  /* 0x009896800000895d */ /* 0x004fea0003900000 */
[----:B------:R-:W2:Y:S02]  /*34b0*/  @!P0 SYNCS.PHASECHK.TRANS64 P0, [R0+URZ], R3 ;  /* 0x00000003000085a7 */ /* 0x000ea400080010ff */
[----:B--2---:R-:W-:Y:S05]  /*34c0*/  @P0 EXIT ;  /* 0x000000000000094d */ /* 0x004fea0003800000 */
[----:B------:R-:W-:Y:S05]  /*34d0*/  BRA `(.L_x_56) ;  /* 0xfffffffc00ec7947 */ /* 0x000fea000383ffff */
.L_x_23:
[----:B------:R-:W1:Y:S02]  /*34e0*/  S2UR UR4, SR_CgaCtaId ;  /* 0x00000000000479c3 */ /* 0x000e640000008800 */
[----:B-1----:R-:W-:-:S04]  /*34f0*/  UISETP.NE.AND UP0, UPT, UR4, URZ, UPT ;  /* 0x000000ff0400728c */ /* 0x002fc8000bf05270 */
[----:B------:R-:W-:-:S09]  /*3500*/  UISETP.NE.OR UP0, UPT, UR24, 0x1, UP0 ;  /* 0x000000011800788c */ /* 0x000fd20008705670 */
[----:B------:R-:W-:Y:S05]  /*3510*/  BRA.U UP0, `(.L_x_57) ;  /* 0x00000005004c7547 */ /* 0x000fea000b800000 */
[----:B------:R-:W1:Y:S01]  /*3520*/  S2UR UR5, SR_CgaCtaId ;  /* 0x00000000000579c3 */ /* 0x000e620000008800 */
[----:B------:R-:W-:Y:S01]  /*3530*/  UMOV UR4, 0x400 ;  /* 0x0000040000047882 */ /* 0x000fe20000000000 */
[----:B------:R-:W-:Y:S01]  /*3540*/  ISETP.GE.U32.AND P2, PT, R0, 0x8, PT ;  /* 0x000000080000780c */ /* 0x000fe20003f46070 */
[----:B------:R-:W-:Y:S01]  /*3550*/  IMAD.MOV.U32 R12, RZ, RZ, 0x1 ;  /* 0x00000001ff0c7424 */ /* 0x000fe200078e00ff */
[----:B------:R-:W-:Y:S02]  /*3560*/  CS2R R10, SRZ ;  /* 0x00000000000a7805 */ /* 0x000fe4000001ff00 */
[----:B------:R-:W-:Y:S01]  /*3570*/  CS2R R8, SRZ ;  /* 0x0000000000087805 */ /* 0x000fe2000001ff00 */
[----:B-1----:R-:W-:-:S03]  /*3580*/  ULEA UR6, UR5, UR4, 0x18 ;  /* 0x0000000405067291 */ /* 0x002fc6000f8ec0ff */
[----:B------:R-:W-:-:S09]  /*3590*/  UMOV UR5, URZ ;  /* 0x000000ff00057c82 */ /* 0x000fd20008000000 */
.L_x_61:
[----:B------:R-:W-:Y:S02]  /*35a0*/  LEA R2, R8, UR6, 0x3 ;  /* 0x0000000608027c11 */ /* 0x000fe4000f8e18ff */
[----:B------:R-:W-:-:S03]  /*35b0*/  SHF.L.U32 R5, R9, 0x1f, RZ ;  /* 0x0000001f09057819 */ /* 0x000fc600000006ff */
[----:B------:R-:W-:Y:S01]  /*35c0*/  VIADD R4, R2, 0x120 ;  /* 0x0000012002047836 */ /* 0x000fe20000000000 */
[----:B------:R-:W1:Y:S02]  /*35d0*/  SYNCS.PHASECHK.TRANS64.TRYWAIT P0, [R2+URZ+0x110], R5 ;  /* 0x00011005020075a7 */ /* 0x000e6400080011ff */
[----:B-1----:R-:W-:Y:S05]  /*35e0*/  @!P0 BRA `(.L_x_58) ;  /* 0x0000006000708947 */ /* 0x002fea0003800000 */
.L_x_163:
[----:B------:R-:W-:Y:S01]  /*35f0*/  ULEA UR4, UR5, UR6, 0x3 ;  /* 0x0000000605047291 */ /* 0x000fe2000f8e18ff */
[----:B------:R-:W-:Y:S02]  /*3600*/  PRMT R4, RZ, 0x654, R4 ;  /* 0x00000654ff047816 */ /* 0x000fe40000000004 */
[----:B-1----:R-:W-:Y:S01]  /*3610*/  SHF.L.U32 R5, R12, 0x1f, RZ ;  /* 0x0000001f0c057819 */ /* 0x002fe200000006ff */
[----:B------:R-:W-:Y:S01]  /*3620*/  UIADD3 UR7, UPT, UPT, UR4, 0xd0, URZ ;  /* 0x000000d004077890 */ /* 0x000fe2000fffe0ff */
[----:B------:R1:W-:Y:S05]  /*3630*/  SYNCS.ARRIVE.TRANS64.RED.A1T0 RZ, [R4+URZ], RZ ;  /* 0x000000ff04ff79a7 */ /* 0x0003ea00081004ff */
[----:B------:R-:W-:Y:S01]  /*3640*/  IMAD.U32 R7, RZ, RZ, UR7 ;  /* 0x00000007ff077e24 */ /* 0x000fe2000f8e00ff */
[----:B------:R-:W2:Y:S04]  /*3650*/  SYNCS.PHASECHK.TRANS64.TRYWAIT P0, [UR4+0xe0], R5 ;  /* 0x0000e005ff0075a7 */ /* 0x000ea80008001104 */
[----:B------:R-:W-:Y:S01]  /*3660*/  PRMT R6, R0, 0x654, R7 ;  /* 0x0000065400067816 */ /* 0x000fe20000000007 */
[----:B-1----:R-:W-:Y:S01]  /*3670*/  @!P2 IMAD.MOV.U32 R4, RZ, RZ, 0x10 ;  /* 0x00000010ff04a424 */ /* 0x002fe200078e00ff */
[----:B--2---:R-:W-:Y:S06]  /*3680*/  @!P0 BRA `(.L_x_59) ;  /* 0x00000060005c8947 */ /* 0x004fec0003800000 */
.L_x_165:
[----:B------:R-:W-:Y:S01]  /*3690*/  ULEA UR8, UR5, UR6, 0x4 ;  /* 0x0000000605087291 */ /* 0x000fe2000f8e20ff */
[----:B------:R-:W-:Y:S01]  /*36a0*/  SEL R3, R6, R3, !P2 ;  /* 0x0000000306037207 */ /* 0x000fe20005000000 */
[----:B------:R-:W-:Y:S01]  /*36b0*/  UIADD3 UR9, UPT, UPT, UR4, 0xd0, URZ ;  /* 0x000000d004097890 */ /* 0x000fe2000fffe0ff */
[----:B-1----:R-:W-:Y:S01]  /*36c0*/  LEA R2, R11, UR6, 0x3 ;  /* 0x000000060b027c11 */ /* 0x002fe2000f8e18ff */
[----:B------:R-:W-:Y:S01]  /*36d0*/  UIADD3 UR8, UPT, UPT, UR8, 0x140, URZ ;  /* 0x0000014008087890 */ /* 0x000fe2000fffe0ff */
[----:B------:R-:W-:Y:S01]  /*36e0*/  SHF.L.U32 R5, R10, 0x1f, RZ ;  /* 0x0000001f0a057819 */ /* 0x000fe200000006ff */
[----:B------:R1:W-:Y:S01]  /*36f0*/  @!P2 SYNCS.ARRIVE.TRANS64.RED RZ, [R3+URZ], R4 ;  /* 0x0000000403ffa9a7 */ /* 0x0003e200080004ff */
[----:B------:R-:W-:Y:S01]  /*3700*/  UIADD3 UR4, UPT, UPT, UR5, 0x1, URZ ;  /* 0x0000000105047890 */ /* 0x000fe2000fffe0ff */
[----:B------:R-:W-:-:S03]  /*3710*/  VIADD R8, R8, 0x1 ;  /* 0x0000000108087836 */ /* 0x000fc60000000000 */
[----:B------:R-:W-:Y:S02]  /*3720*/  UISETP.NE.AND UP0, UPT, UR4, 0x2, UPT ;  /* 0x000000020400788c */ /* 0x000fe4000bf05270 */
[----:B------:R-:W-:Y:S06]  /*3730*/  UGETNEXTWORKID.BROADCAST [UR8], [UR9] ;  /* 0x00000000080073ca */ /* 0x000fec0008000100 */
[----:B------:R-:W-:Y:S01]  /*3740*/  USEL UR7, URZ, 0x1, UP0 ;  /* 0x00000001ff077887 */ /* 0x000fe20008000000 */
[----:B------:R-:W-:Y:S01]  /*3750*/  ISETP.NE.AND P0, PT, R8, 0x2, PT ;  /* 0x000000020800780c */ /* 0x000fe20003f05270 */
[----:B------:R-:W-:Y:S01]  /*3760*/  USEL UR5, UR4, URZ, UP0 ;  /* 0x000000ff04057287 */ /* 0x000fe20008000000 */
[----:B------:R-:W2:Y:S03]  /*3770*/  SYNCS.PHASECHK.TRANS64.TRYWAIT P1, [R2+URZ+0xd0], R5 ;  /* 0x0000d005020075a7 */ /* 0x000ea600080211ff */
[----:B------:R-:W-:Y:S01]  /*3780*/  LOP3.LUT R12, R12, UR7, RZ, 0x3c, !PT ;  /* 0x000000070c0c7c12 */ /* 0x000fe2000f8e3cff */
[----:B-12---:R-:W-:Y:S07]  /*3790*/  @!P1 BRA `(.L_x_60) ;  /* 0x0000006000309947 */ /* 0x006fee0003800000 */
.L_x_166:
[C---:B------:R-:W-:Y:S01]  /*37a0*/  LEA R4, R11.reuse, UR6, 0x4 ;  /* 0x000000060b047c11 */ /* 0x040fe2000f8e20ff */
[----:B-1----:R-:W-:Y:S01]  /*37b0*/  VIADD R2, R2, 0xe0 ;  /* 0x000000e002027836 */ /* 0x002fe20000000000 */
[----:B------:R-:W-:Y:S01]  /*37c0*/  SEL R8, R8, RZ, P0 ;  /* 0x000000ff08087207 */ /* 0x000fe20000000000 */
[----:B------:R-:W-:-:S03]  /*37d0*/  VIADD R11, R11, 0x1 ;  /* 0x000000010b0b7836 */ /* 0x000fc60000000000 */
[----:B------:R-:W1:Y:S01]  /*37e0*/  LDS.128 R4, [R4+0x140] ;  /* 0x0001400004047984 */ /* 0x000e620000000c00 */
[----:B------:R-:W-:Y:S02]  /*37f0*/  PRMT R2, RZ, 0x654, R2 ;  /* 0x00000654ff027816 */ /* 0x000fe40000000002 */
[C---:B------:R-:W-:Y:S01]  /*3800*/  ISETP.NE.AND P1, PT, R11.reuse, 0x2, PT ;  /* 0x000000020b00780c */ /* 0x040fe20003f25270 */
[----:B------:R-:W-:Y:S01]  /*3810*/  @!PT LDS RZ, [RZ] ;  /* 0x00000000fffff984 */ /* 0x000fe20000000800 */
[----:B------:R-:W-:Y:S01]  /*3820*/  @!PT LDS RZ, [RZ] ;  /* 0x00000000fffff984 */ /* 0x000fe20000000800 */
[----:B------:R-:W-:Y:S01]  /*3830*/  @!PT LDS RZ, [RZ] ;  /* 0x00000000fffff984 */ /* 0x000fe20000000800 */
[----:B------:R-:W-:Y:S01]  /*3840*/  @!PT LDS RZ, [RZ] ;  /* 0x00000000fffff984 */ /* 0x000fe20000000800 */
[----:B------:R2:W-:Y:S06]  /*3850*/  MEMBAR.ALL.CTA ;  /* 0x0000000000007992 */ /* 0x0005ec0000008000 */
[----:B--2---:R-:W2:Y:S01]  /*3860*/  FENCE.VIEW.ASYNC.S ;  /* 0x00000000000073c6 */ /* 0x004ea20000000000 */
[----:B------:R-:W-:Y:S01]  /*3870*/  SEL R11, R11, RZ, P1 ;  /* 0x000000ff0b0b7207 */ /* 0x000fe20000800000 */
[----:B--2---:R2:W-:Y:S01]  /*3880*/  SYNCS.ARRIVE.TRANS64.RED.A1T0 RZ, [R2+URZ], RZ ;  /* 0x000000ff02ff79a7 */ /* 0x0045e200081004ff */
[----:B-1----:R-:W-:-:S02]  /*3890*/  LOP3.LUT P3, RZ, R6, 0x1, RZ, 0xc0, !PT ;  /* 0x0000000106ff7812 */ /* 0x002fc4000786c0ff */
[----:B------:R-:W-:-:S04]  /*38a0*/  SEL R5, RZ, 0x1, P1 ;  /* 0x00000001ff057807 */ /* 0x000fc80000800000 */
[----:B------:R-:W-:Y:S02]  /*38b0*/  LOP3.LUT R10, R10, R5, RZ, 0x3c, !PT ;  /* 0x000000050a0a7212 */ /* 0x000fe400078e3cff */
[----:B--2---:R-:W-:-:S04]  /*38c0*/  SEL R2, RZ, 0x1, P0 ;  /* 0x00000001ff027807 */ /* 0x004fc80000000000 */
[----:B------:R-:W-:Y:S01]  /*38d0*/  LOP3.LUT R9, R9, R2, RZ, 0x3c, !PT ;  /* 0x0000000209097212 */ /* 0x000fe200078e3cff */
[----:B------:R-:W-:Y:S06]  /*38e0*/  @P3 BRA `(.L_x_61) ;  /* 0xfffffffc002c3947 */ /* 0x000fec000383ffff */
[----:B------:R-:W-:Y:S01]  /*38f0*/  ULEA UR4, UR5, UR6, 0x3 ;  /* 0x0000000605047291 */ /* 0x000fe2000f8e18ff */
[----:B------:R-:W-:-:S08]  /*3900*/  SHF.L.U32 R3, R12, 0x1f, RZ ;  /* 0x0000001f0c037819 */ /* 0x000fd000000006ff */
[----:B------:R-:W1:Y:S02]  /*3910*/  SYNCS.PHASECHK.TRANS64 P0, [UR4+0xe0], R3 ;  /* 0x0000e003ff0075a7 */ /* 0x000e640008001004 */
[----:B-1----:R-:W-:Y:S05]  /*3920*/  @P0 BRA `(.L_x_62) ;  /* 0x0000000000080947 */ /* 0x002fea0003800000 */
[----:B------:R-:W1:Y:S02]  /*3930*/  SYNCS.PHASECHK.TRANS64.TRYWAIT P0, [UR4+0xe0], R3 ;  /* 0x0000e003ff0075a7 */ /* 0x000e640008001104 */
[----:B-1----:R-:W-:Y:S05]  /*3940*/  @!P0 BRA `(.L_x_63) ;  /* 0x0000005c00d88947 */ /* 0x002fea0003800000 */
.L_x_62:
[----:B------:R-:W-:-:S04]  /*3950*/  UIADD3 UR7, UPT, UPT, UR5, 0x1, URZ ;  /* 0x0000000105077890 */ /* 0x000fc8000fffe0ff */
[----:B------:R-:W-:-:S04]  /*3960*/  UISETP.NE.AND UP0, UPT, UR7, 0x2, UPT ;  /* 0x000000020700788c */ /* 0x000fc8000bf05270 */
[----:B------:R-:W-:Y:S02]  /*3970*/  USEL UR8, URZ, 0x1, UP0 ;  /* 0x00000001ff087887 */ /* 0x000fe40008000000 */
[----:B------:R-:W-:-:S04]  /*3980*/  USEL UR7, UR7, URZ, UP0 ;  /* 0x000000ff07077287 */ /* 0x000fc80008000000 */
[----:B------:R-:W-:Y:S01]  /*3990*/  ULEA UR7, UR7, UR6, 0x3 ;  /* 0x0000000607077291 */ /* 0x000fe2000f8e18ff */
[----:B-1----:R-:W-:-:S04]  /*39a0*/  LOP3.LUT R3, R12, UR8, RZ, 0x3c, !PT ;  /* 0x000000080c037c12 */ /* 0x002fc8000f8e3cff */
[----:B------:R-:W-:-:S04]  /*39b0*/  SHF.L.U32 R0, R3, 0x1f, RZ ;  /* 0x0000001f03007819 */ /* 0x000fc800000006ff */
[----:B------:R-:W1:Y:S02]  /*39c0*/  SYNCS.PHASECHK.TRANS64 P0, [UR7+0xe0], R0 ;  /* 0x0000e000ff0075a7 */ /* 0x000e640008001007 */
[----:B-1----:R-:W-:Y:S05]  /*39d0*/  @P0 EXIT ;  /* 0x000000000000094d */ /* 0x002fea0003800000 */
[----:B------:R-:W-:Y:S02]  /*39e0*/  SHF.L.U32 R3, R3, 0x1f, RZ ;  /* 0x0000001f03037819 */ /* 0x000fe400000006ff */
[----:B------:R-:W-:-:S07]  /*39f0*/  MOV R0, UR7 ;  /* 0x0000000700007c02 */ /* 0x000fce0008000f00 */
.L_x_64:
[----:B-1----:R1:W2:Y:S02]  /*3a00*/  SYNCS.PHASECHK.TRANS64.TRYWAIT P0, [R0+URZ+0xe0], R3 ;  /* 0x0000e003000075a7 */ /* 0x0022a400080011ff */
[----:B--2---:R-:W-:Y:S05]  /*3a10*/  @!P0 NANOSLEEP.SYNCS 0x989680 ;  /* 0x009896800000895d */ /* 0x004fea0003900000 */
[----:B------:R-:W2:Y:S02]  /*3a20*/  @!P0 SYNCS.PHASECHK.TRANS64 P0, [R0+URZ+0xe0], R3 ;  /* 0x0000e003000085a7 */ /* 0x000ea400080010ff */
[----:B--2---:R-:W-:Y:S05]  /*3a30*/  @P0 EXIT ;  /* 0x000000000000094d */ /* 0x004fea0003800000 */
[----:B------:R-:W-:Y:S05]  /*3a40*/  BRA `(.L_x_64) ;  /* 0xfffffffc00ec7947 */ /* 0x000fea000383ffff */
.L_x_57:
[----:B------:R-:W-:Y:S05]  /*3a50*/  BRA.U UP6, `(.L_x_65) ;  /* 0x0000001906b47547 */ /* 0x000fea000b800000 */
[----:B------:R-:W1:Y:S01]  /*3a60*/  S2UR UR4, SR_CgaCtaId ;  /* 0x00000000000479c3 */ /* 0x000e620000008800 */
[----:B------:R-:W-:Y:S01]  /*3a70*/  UMOV UR5, 0x40 ;  /* 0x0000004000057882 */ /* 0x000fe20000000000 */
[----:B------:R-:W-:Y:S01]  /*3a80*/  NOP ;  /* 0x0000000000007918 */ /* 0x000fe20000000000 */
[----:B------:R-:W-:Y:S01]  /*3a90*/  UMOV UR6, 0x400 ;  /* 0x0000040000067882 */ /* 0x000fe20000000000 */
[----:B-1----:R-:W-:Y:S02]  /*3aa0*/  ULEA UR5, UR4, UR5, 0x18 ;  /* 0x0000000504057291 */ /* 0x002fe4000f8ec0ff */
[----:B------:R-:W-:-:S07]  /*3ab0*/  ULEA UR6, UR4, UR6, 0x18 ;  /* 0x0000000604067291 */ /* 0x000fce000f8ec0ff */
[----:B------:R-:W1:Y:S02]  /*3ac0*/  LDS.U8 R0, [UR5+0x1c] ;  /* 0x00001c05ff007984 */ /* 0x000e640008000000 */
[----:B-1----:R-:W-:-:S13]  /*3ad0*/  ISETP.NE.AND P0, PT, R0, RZ, PT ;  /* 0x000000ff0000720c */ /* 0x002fda0003f05270 */
[----:B------:R-:W-:Y:S05]  /*3ae0*/  @P0 BRA `(.L_x_66) ;  /* 0x0000000400080947 */ /* 0x000fea0003800000 */
[----:B------:R-:W-:Y:S02]  /*3af0*/  UISETP.NE.U32.AND UP1, UPT, UR71, 0x1, UPT ;  /* 0x000000014700788c */ /* 0x000fe4000bf25070 */
[----:B------:R-:W-:-:S07]  /*3b00*/  UIADD3 UR7, UPT, UPT, UR5, 0x8, URZ ;  /* 0x0000000805077890 */ /* 0x000fce000fffe0ff */
[----:B------:R-:W-:Y:S05]  /*3b10*/  BRA.U !UP1, `(.L_x_67) ;  /* 0x00000001099c7547 */ /* 0x000fea000b800000 */
[----:B------:R-:W-:Y:S01]  /*3b20*/  ELECT P0, URZ, PT ;  /* 0x0000000000ff782f */ /* 0x000fe20003800000 */
[----:B------:R-:W-:-:S12]  /*3b30*/  BSSY B0, `(.L_x_67) ;  /* 0x0000025000007945 */ /* 0x000fd80003800000 */
[----:B------:R-:W-:Y:S05]  /*3b40*/  @!P0 BRA `(.L_x_68) ;  /* 0x00000000008c8947 */ /* 0x000fea0003800000 */
[----:B------:R-:W-:-:S05]  /*3b50*/  UMOV UR4, 0x10 ;  /* 0x0000001000047882 */ /* 0x000fca0000000000 */
[----:B------:R-:W-:Y:S04]  /*3b60*/  DEPBAR.LE SB1, 0x36 ;  /* 0x00009d800000791a */ /* 0x000fe80000000000 */
[----:B------:R-:W1:Y:S02]  /*3b70*/  UTCATOMSWS.2CTA.FIND_AND_SET.ALIGN UP0, UR4, UR4 ;  /* 0x00000004000475e3 */ /* 0x000e640008200800 */
[----:B-1----:R-:W-:Y:S01]  /*3b80*/  MOV R11, UR4 ;  /* 0x00000004000b7c02 */ /* 0x002fe20008000f00 */
[----:B------:R-:W-:Y:S06]  /*3b90*/  BRA.U UP0, `(.L_x_69) ;  /* 0x0000000100187547 */ /* 0x000fec000b800000 */
.L_x_70:
[----:B------:R-:W-:Y:S05]  /*3ba0*/  NANOSLEEP 0x64 ;  /* 0x000000640000795d */ /* 0x000fea0003800000 */
[----:B------:R-:W-:-:S05]  /*3bb0*/  UMOV UR4, 0x10 ;  /* 0x0000001000047882 */ /* 0x000fca0000000000 */
[----:B------:R-:W-:Y:S04]  /*3bc0*/  DEPBAR.LE SB1, 0x36 ;  /* 0x00009d800000791a */ /* 0x000fe80000000000 */
[----:B------:R-:W1:Y:S02]  /*3bd0*/  UTCATOMSWS.2CTA.FIND_AND_SET.ALIGN UP0, UR4, UR4 ;  /* 0x00000004000475e3 */ /* 0x000e640008200800 */
[----:B-1----:R-:W-:Y:S01]  /*3be0*/  MOV R11, UR4 ;  /* 0x00000004000b7c02 */ /* 0x002fe20008000f00 */
[----:B------:R-:W-:Y:S05]  /*3bf0*/  BRA.U !UP0, `(.L_x_70) ;  /* 0xfffffffd08e87547 */ /* 0x000fea000b83ffff */
.L_x_69:
[----:B------:R-:W1:Y:S01]  /*3c00*/  LDS R7, [UR5+0x10] ;  /* 0x00001005ff077984 */ /* 0x000e620008000800 */
[----:B------:R-:W-:Y:S01]  /*3c10*/  IMAD.U32 R5, RZ, RZ, UR6 ;  /* 0x00000006ff057e24 */ /* 0x000fe2000f8e00ff */
[----:B------:R-:W-:-:S03]  /*3c20*/  MOV R4, UR70 ;  /* 0x0000004600047c02 */ /* 0x000fc60008000f00 */
[----:B------:R-:W-:Y:S01]  /*3c30*/  VIADD R5, R5, 0x160 ;  /* 0x0000016005057836 */ /* 0x000fe20000000000 */
[----:B-1----:R-:W-:-:S04]  /*3c40*/  SHF.L.U32 R7, R7, 0x1f, RZ ;  /* 0x0000001f07077819 */ /* 0x002fc800000006ff */
[----:B------:R-:W1:Y:S02]  /*3c50*/  SYNCS.PHASECHK.TRANS64.TRYWAIT P0, [UR5+0x8], R7 ;  /* 0x00000807ff0075a7 */ /* 0x000e640008001105 */
[----:B-1----:R-:W-:Y:S05]  /*3c60*/  @P0 BRA `(.L_x_71) ;  /* 0x0000000000080947 */ /* 0x002fea0003800000 */
[----:B------:R-:W1:Y:S02]  /*3c70*/  SYNCS.PHASECHK.TRANS64.TRYWAIT P0, [UR5+0x8], R7 ;  /* 0x00000807ff0075a7 */ /* 0x000e640008001105 */
[----:B-1----:R-:W-:Y:S05]  /*3c80*/  @!P0 BRA `(.L_x_72) ;  /* 0x0000005c00208947 */ /* 0x002fea0003800000 */
.L_x_71:
[----:B-1----:R-:W-:Y:S01]  /*3c90*/  HFMA2 R0, -RZ, RZ, 0, 5.9604644775390625e-08 ;  /* 0x00000001ff007431 */ /* 0x002fe200000001ff */
[----:B------:R-:W-:Y:S01]  /*3ca0*/  UPRMT UR4, UR70, 0x654, UR7 ;  /* 0x0000065446047896 */ /* 0x000fe20008000007 */
[----:B------:R-:W-:Y:S01]  /*3cb0*/  IMAD.MOV.U32 R8, RZ, RZ, 0xffff ;  /* 0x0000ffffff087424 */ /* 0x000fe200078e00ff */
[----:B------:R-:W-:Y:S01]  /*3cc0*/  PRMT R4, R4, 0x654, R5 ;  /* 0x0000065404047816 */ /* 0x000fe20000000005 */
[----:B------:R-:W-:Y:S02]  /*3cd0*/  IMAD.MOV.U32 R6, RZ, RZ, 0x4 ;  /* 0x00000004ff067424 */ /* 0x000fe400078e00ff */
[----:B------:R-:W-:Y:S01]  /*3ce0*/  IMAD.SHL.U32 R9, R11, 0x20, RZ ;  /* 0x000000200b097824 */ /* 0x000fe200078e00ff */
[----:B------:R-:W-:Y:S02]  /*3cf0*/  MOV R5, UR4 ;  /* 0x0000000400057c02 */ /* 0x000fe40008000f00 */
[-C--:B------:R-:W-:Y:S01]  /*3d00*/  SHF.L.U32 R8, R8, R11.reuse, RZ ;  /* 0x0000000b08087219 */ /* 0x080fe200000006ff */
[----:B------:R1:W-:Y:S01]  /*3d10*/  SYNCS.ARRIVE.TRANS64.RED RZ, [UR4], R6 ;  /* 0x00000006ffff79a7 */ /* 0x0003e20008000404 */
[----:B------:R-:W-:Y:S01]  /*3d20*/  SHF.L.U32 R7, R0, R11, RZ ;  /* 0x0000000b00077219 */ /* 0x000fe200000006ff */
[----:B------:R1:W-:Y:S04]  /*3d30*/  STS [UR6+0x160], R9 ;  /* 0x00016009ff007988 */ /* 0x0003e80008000806 */
[----:B------:R1:W-:Y:S04]  /*3d40*/  STAS [R4.64], R11 ;  /* 0x0000000b04007dbd */ /* 0x0003e8000c0008ff */
[----:B------:R1:W-:Y:S04]  /*3d50*/  ATOMS.OR RZ, [UR5+0x14], R8 ;  /* 0x00001408ffff798c */ /* 0x0003e8000b000005 */
[----:B------:R1:W-:Y:S04]  /*3d60*/  ATOMS.OR RZ, [UR5+0x18], R7 ;  /* 0x00001807ffff798c */ /* 0x0003e8000b000005 */
[----:B------:R1:W-:Y:S02]  /*3d70*/  ATOMS.XOR RZ, [UR5+0x10], R0 ;  /* 0x00001000ffff798c */ /* 0x0003e4000b800005 */
.L_x_68:
[----:B------:R-:W-:Y:S05]  /*3d80*/  BSYNC B0 ;  /* 0x0000000000007941 */ /* 0x000fea0003800000 */
.L_x_67:
[----:B------:R-:W-:Y:S05]  /*3d90*/  BRA.U UP1, `(.L_x_73) ;  /* 0x00000001016c7547 */ /* 0x000fea000b800000 */
[----:B------:R-:W-:-:S03]  /*3da0*/  UMOV UR4, 0xffffffff ;  /* 0xffffffff00047882 */ /* 0x000fc60000000000 */
[----:B------:R-:W-:Y:S05]  /*3db0*/  BRA.DIV UR4, `(.L_x_74) ;  /* 0x0000005a04ec7947 */ /* 0x000fea000b800000 */
[----:B------:R-:W-:-:S13]  /*3dc0*/  ELECT P0, URZ, PT ;  /* 0x0000000000ff782f */ /* 0x000fda0003800000 */
.L_x_170:
[----:B------:R-:W-:Y:S05]  /*3dd0*/  @!P0 BRA `(.L_x_73) ;  /* 0x00000000005c8947 */ /* 0x000fea0003800000 */
[----:B-1----:R-:W1:Y:S02]  /*3de0*/  LDS R5, [UR5+0x10] ;  /* 0x00001005ff057984 */ /* 0x002e640008000800 */
[----:B-1----:R-:W-:-:S04]  /*3df0*/  SHF.L.U32 R5, R5, 0x1f, RZ ;  /* 0x0000001f05057819 */ /* 0x002fc800000006ff */
[----:B------:R-:W1:Y:S02]  /*3e00*/  SYNCS.PHASECHK.TRANS64.TRYWAIT P0, [UR5+0x8], R5 ;  /* 0x00000805ff0075a7 */ /* 0x000e640008001105 */
[----:B-1----:R-:W-:Y:S05]  /*3e10*/  @P0 BRA `(.L_x_75) ;  /* 0x0000000000080947 */ /* 0x002fea0003800000 */
[----:B------:R-:W1:Y:S02]  /*3e20*/  SYNCS.PHASECHK.TRANS64.TRYWAIT P0, [UR5+0x8], R5 ;  /* 0x00000805ff0075a7 */ /* 0x000e640008001105 */
[----:B-1----:R-:W-:Y:S05]  /*3e30*/  @!P0 BRA `(.L_x_76) ;  /* 0x0000005800f08947 */ /* 0x002fea0003800000 */
.L_x_75:
[----:B------:R-:W2:Y:S01]  /*3e40*/  LDS R7, [UR6+0x160] ;  /* 0x00016006ff077984 */ /* 0x000ea20008000800 */
[----:B-1----:R-:W-:Y:S02]  /*3e50*/  HFMA2 R0, -RZ, RZ, 0, 5.9604644775390625e-08 ;  /* 0x00000001ff007431 */ /* 0x002fe400000001ff */
[----:B------:R-:W-:Y:S01]  /*3e60*/  IMAD.MOV.U32 R4, RZ, RZ, 0xffff ;  /* 0x0000ffffff047424 */ /* 0x000fe200078e00ff */
[----:B------:R-:W-:Y:S01]  /*3e70*/  UPRMT UR4, UR70, 0x654, UR7 ;  /* 0x0000065446047896 */ /* 0x000fe20008000007 */
[----:B--2---:R-:W-:-:S03]  /*3e80*/  IMAD.SHL.U32 R5, R7, 0x20, RZ ;  /* 0x0000002007057824 */ /* 0x004fc600078e00ff */
[-C--:B------:R-:W-:Y:S02]  /*3e90*/  SHF.L.U32 R4, R4, R7.reuse, RZ ;  /* 0x0000000704047219 */ /* 0x080fe400000006ff */
[----:B------:R-:W-:Y:S01]  /*3ea0*/  SHF.L.U32 R7, R0, R7, RZ ;  /* 0x0000000700077219 */ /* 0x000fe200000006ff */
[----:B------:R2:W-:Y:S04]  /*3eb0*/  STS [UR6+0x160], R5 ;  /* 0x00016005ff007988 */ /* 0x0005e80008000806 */
[----:B------:R2:W-:Y:S04]  /*3ec0*/  ATOMS.OR RZ, [UR5+0x14], R4 ;  /* 0x00001404ffff798c */ /* 0x0005e8000b000005 */
[----:B------:R2:W-:Y:S01]  /*3ed0*/  ATOMS.OR RZ, [UR5+0x18], R7 ;  /* 0x00001807ffff798c */ /* 0x0005e2000b000005 */
[----:B------:R-:W-:Y:S03]  /*3ee0*/  SYNCS.ARRIVE.TRANS64.RED.A1T0 RZ, [UR4], RZ ;  /* 0x000000ffffff79a7 */ /* 0x000fe60008100404 */
[----:B------:R2:W-:Y:S01]  /*3ef0*/  ATOMS.XOR RZ, [UR5+0x10], R0 ;  /* 0x00001000ffff798c */ /* 0x0005e2000b800005 */
[----:B------:R-:W-:Y:S05]  /*3f00*/  BRA `(.L_x_73) ;  /* 0x0000000000107947 */ /* 0x000fea0003800000 */
.L_x_66:
[----:B------:R-:W-:Y:S02]  /*3f10*/  MOV R0, 0xffffffff ;  /* 0xffffffff00007802 */ /* 0x000fe40000000f00 */
[----:B------:R-:W-:-:S03]  /*3f20*/  MOV R4, 0x3f50 ;  /* 0x00003f5000047802 */ /* 0x000fc60000000f00 */
[----:B------:R1:W-:Y:S04]  /*3f30*/  STS [UR6+0x160], R0 ;  /* 0x00016000ff007988 */ /* 0x0003e80008000806 */
[----:B-1---5:R-:W-:Y:S05]  /*3f40*/  CALL.REL.NOINC `($__internal_1_$__cuda_sm10x_tcgen05_guardrail_trap_phase_invalid_during_alloc) ;  /* 0x0000006000207944 */ /* 0x022fea0003c00000 */
.L_x_73:
[----:B------:R-:W-:Y:S05]  /*3f50*/  WARPSYNC.ALL ;  /* 0x0000000000007948 */ /* 0x000fea0003800000 */
[----:B------:R-:W3:Y:S01]  /*3f60*/  S2UR UR31, SR_CgaCtaId ;  /* 0x00000000001f79c3 */ /* 0x000ee20000008800 */
[----:B------:R-:W-:Y:S01]  /*3f70*/  UMOV UR4, 0x400 ;  /* 0x0000040000047882 */ /* 0x000fe20000000000 */
[----:B------:R-:W-:-:S06]  /*3f80*/  NOP ;  /* 0x0000000000007918 */ /* 0x000fcc0000000000 */
[----:B------:R-:W-:Y:S06]  /*3f90*/  BAR.ARV 0x6, 0xa0 ;  /* 0x0182800000007b1d */ /* 0x000fec0000002000 */
[----:B------:R-:W4:Y:S01]  /*3fa0*/  LDCU UR11, c[0x0][0x38c] ;  /* 0x00007180ff0b77ac */ /* 0x000f220008000800 */
[----:B------:R-:W-:Y:S01]  /*3fb0*/  LOP3.LUT R2, R2, 0xffff, RZ, 0xc0, !PT ;  /* 0x0000ffff02027812 */ /* 0x000fe200078ec0ff */
[----:B------:R-:W-:Y:S01]  /*3fc0*/  IMAD.MOV.U32 R10, RZ, RZ, 0x1 ;  /* 0x00000001ff0a7424 */ /* 0x000fe200078e00ff */
[----:B------:R-:W-:Y:S02]  /*3fd0*/  LOP3.LUT R3, R3, 0xffff, RZ, 0xc0, !PT ;  /* 0x0000ffff03037812 */ /* 0x000fe400078ec0ff */
[----:B-1----:R-:W-:-:S02]  /*3fe0*/  CS2R R8, SRZ ;  /* 0x0000000000087805 */ /* 0x002fc4000001ff00 */
[----:B------:R-:W-:Y:S01]  /*3ff0*/  R2UR UR63, R2 ;  /* 0x00000000023f72ca */ /* 0x000fe200000e0000 */
[----:B------:R-:W1:Y:S01]  /*4000*/  LDCU UR61, c[0x0][0x370] ;  /* 0x00006e00ff3d77ac */ /* 0x000e620008000800 */
[----:B------:R-:W-:Y:S01]  /*4010*/  R2UR UR38, R3 ;  /* 0x00000000032672ca */ /* 0x000fe200000e0000 */
[----:B------:R-:W-:Y:S01]  /*4020*/  IMAD.MOV.U32 R3, RZ, RZ, RZ ;  /* 0x000000ffff037224 */ /* 0x000fe200078e00ff */
[----:B---3--:R-:W-:Y:S01]  /*4030*/  ULEA UR31, UR31, UR4, 0x18 ;  /* 0x000000041f1f7291 */ /* 0x008fe2000f8ec0ff */
[----:B------:R-:W-:Y:S01]  /*4040*/  UMOV UR59, URZ ;  /* 0x000000ff003b7c82 */ /* 0x000fe20008000000 */
[----:B------:R-:W-:Y:S02]  /*4050*/  UISETP.GE.AND UP5, UPT, UR39, 0x1, UPT ;  /* 0x000000012700788c */ /* 0x000fe4000bfa6270 */
[----:B------:R-:W-:Y:S02]  /*4060*/  UIADD3 UR6, UPT, UPT, UR31, 0x6400, URZ ;  /* 0x000064001f067890 */ /* 0x000fe4000fffe0ff */
[----:B------:R-:W-:-:S03]  /*4070*/  UIADD3 UR5, UPT, UPT, UR31, 0x2a400, URZ ;  /* 0x0002a4001f057890 */ /* 0x000fc6000fffe0ff */
[----:B--2---:R-:W2:Y:S01]  /*4080*/  LDS R0, [UR31+0x160] ;  /* 0x0001601fff007984 */ /* 0x004ea20008000800 */
[----:B----4-:R-:W-:Y:S02]  /*4090*/  UIADD3 UR11, UPT, UPT, UR11, 0x7f, URZ ;  /* 0x0000007f0b0b7890 */ /* 0x010fe4000fffe0ff */
[----:B------:R-:W-:Y:S02]  /*40a0*/  UIADD3 UR4, UPT, UPT, UR31, 0x33400, URZ ;  /* 0x000334001f047890 */ /* 0x000fe4000fffe0ff */
[----:B------:R-:W-:Y:S02]  /*40b0*/  UIADD3 UR7, UPT, UPT, UR31, 0x34600, URZ ;  /* 0x000346001f077890 */ /* 0x000fe4000fffe0ff */
[----:B------:R-:W-:Y:S02]  /*40c0*/  USHF.R.U32.HI UR10, URZ, 0x4, UR6 ;  /* 0x00000004ff0a7899 */ /* 0x000fe40008011606 */
[----:B------:R-:W-:Y:S02]  /*40d0*/  USHF.R.U32.HI UR8, URZ, 0x4, UR5 ;  /* 0x00000004ff087899 */ /* 0x000fe40008011605 */
[----:B------:R-:W-:-:S02]  /*40e0*/  USHF.R.S32.HI UR9, URZ, 0x1f, UR11 ;  /* 0x0000001fff097899 */ /* 0x000fc4000801140b */
[----:B------:R-:W-:Y:S02]  /*40f0*/  USHF.R.U32.HI UR6, URZ, 0x4, UR4 ;  /* 0x00000004ff067899 */ /* 0x000fe40008011604 */
[----:B------:R-:W-:Y:S02]  /*4100*/  USHF.R.U32.HI UR5, URZ, 0x4, UR7 ;  /* 0x00000004ff057899 */ /* 0x000fe40008011607 */
[----:B------:R-:W-:Y:S02]  /*4110*/  ULEA.HI UR4, UR9, UR11, URZ, 0x7 ;  /* 0x0000000b09047291 */ /* 0x000fe4000f8f38ff */
[----:B------:R-:W-:Y:S02]  /*4120*/  ULOP3.LUT UR6, UR6, 0x3fff, URZ, 0xc0, !UPT ;  /* 0x00003fff06067892 */ /* 0x000fe4000f8ec0ff */
[----:B------:R-:W-:Y:S02]  /*4130*/  ULOP3.LUT UR5, UR5, 0x3fff, URZ, 0xc0, !UPT ;  /* 0x00003fff05057892 */ /* 0x000fe4000f8ec0ff */
[----:B------:R-:W-:-:S02]  /*4140*/  USHF.R.S32.HI UR62, URZ, 0x7, UR4 ;  /* 0x00000007ff3e7899 */ /* 0x000fc40008011404 */
[----:B------:R-:W-:Y:S02]  /*4150*/  ULOP3.LUT UR54, UR6, 0x10000, URZ, 0xfc, !UPT ;  /* 0x0001000006367892 */ /* 0x000fe4000f8efcff */
[----:B------:R-:W-:Y:S02]  /*4160*/  ULOP3.LUT UR55, UR5, 0x10000, URZ, 0xfc, !UPT ;  /* 0x0001000005377892 */ /* 0x000fe4000f8efcff */
[----:B------:R-:W-:Y:S02]  /*4170*/  ULOP3.LUT UR10, UR10, 0x3fff, URZ, 0xc0, !UPT ;  /* 0x00003fff0a0a7892 */ /* 0x000fe4000f8ec0ff */
[----:B------:R-:W-:Y:S02]  /*4180*/  ULOP3.LUT UR8, UR8, 0x3fff, URZ, 0xc0, !UPT ;  /* 0x00003fff08087892 */ /* 0x000fe4000f8ec0ff */
[----:B------:R-:W-:Y:S02]  /*4190*/  UISETP.LT.AND UP0, UPT, UR62, 0x1, UPT ;  /* 0x000000013e00788c */ /* 0x000fe4000bf01270 */
[----:B------:R-:W-:Y:S01]  /*41a0*/  UISETP.NE.AND UP4, UPT, UR39, 0x1, UPT ;  /* 0x000000012700788c */ /* 0x000fe2000bf85270 */
[----:B------:R-:W3:Y:S01]  /*41b0*/  LDCU UR60, c[0x0][0x374] ;  /* 0x00006e80ff3c77ac */ /* 0x000ee20008000800 */
[----:B--2---:R-:W-:Y:S01]  /*41c0*/  R2UR UR32, R0 ;  /* 0x00000000002072ca */ /* 0x004fe200000e0000 */
[----:B------:R-:W-:-:S02]  /*41d0*/  ULOP3.LUT UR52, UR10, 0x10000, URZ, 0xfc, !UPT ;  /* 0x000100000a347892 */ /* 0x000fc4000f8efcff */
[----:B------:R-:W-:Y:S02]  /*41e0*/  ULOP3.LUT UR53, UR8, 0x10000, URZ, 0xfc, !UPT ;  /* 0x0001000008357892 */ /* 0x000fe4000f8efcff */
[----:B------:R-:W-:Y:S02]  /*41f0*/  USEL UR68, UR62, 0x1, !UP0 ;  /* 0x000000013e447887 */ /* 0x000fe4000c000000 */
[----:B------:R-:W-:Y:S01]  /*4200*/  UISETP.NE.AND UP3, UPT, UR71, URZ, UPT ;  /* 0x000000ff4700728c */ /* 0x000fe2000bf65270 */
[----:B------:R-:W-:Y:S01]  /*4210*/  UMOV UR29, URZ ;  /* 0x000000ff001d7c82 */ /* 0x000fe20008000000 */
[----:B------:R-:W-:-:S04]  /*4220*/  UMOV UR27, URZ ;  /* 0x000000ff001b7c82 */ /* 0x000fc80008000000 */
[----:B------:R-:W-:Y:S02]  /*4230*/  UIADD3 UR44, UPT, UPT, UR32, 0x80, URZ ;  /* 0x00000080202c7890 */ /* 0x000fe4000fffe0ff */
[----:B------:R-:W-:Y:S02]  /*4240*/  UIADD3 UR50, UPT, UPT, UR32, 0x40000080, URZ ;  /* 0x4000008020327890 */ /* 0x000fe4000fffe0ff */
[----:B------:R-:W-:Y:S02]  /*4250*/  UIADD3 UR48, UPT, UPT, UR32, -0x7fffff80, URZ ;  /* 0x8000008020307890 */ /* 0x000fe4000fffe0ff */
[----:B------:R-:W-:Y:S02]  /*4260*/  UIADD3 UR46, UPT, UPT, UR32, -0x3fffff80, URZ ;  /* 0xc0000080202e7890 */ /* 0x000fe4000fffe0ff */
[----:B------:R-:W-:Y:S02]  /*4270*/  USHF.R.U32.HI UR7, URZ, 0x11, UR44 ;  /* 0x00000011ff077899 */ /* 0x000fe4000801162c */
[----:B------:R-:W-:-:S02]  /*4280*/  USHF.R.U32.HI UR6, URZ, 0x11, UR50 ;  /* 0x00000011ff067899 */ /* 0x000fc40008011632 */
[----:B------:R-:W-:Y:S02]  /*4290*/  USHF.R.U32.HI UR5, URZ, 0x11, UR48 ;  /* 0x00000011ff057899 */ /* 0x000fe40008011630 */
[----:B------:R-:W-:Y:S02]  /*42a0*/  USHF.R.U32.HI UR4, URZ, 0x11, UR46 ;  /* 0x00000011ff047899 */ /* 0x000fe4000801162e */
[----:B------:R-:W-:Y:S02]  /*42b0*/  ULOP3.LUT UR7, UR7, 0x6000, URZ, 0xc0, !UPT ;  /* 0x0000600007077892 */ /* 0x000fe4000f8ec0ff */
[----:B------:R-:W-:Y:S02]  /*42c0*/  ULOP3.LUT UR6, UR6, 0x6000, URZ, 0xc0, !UPT ;  /* 0x0000600006067892 */ /* 0x000fe4000f8ec0ff */
[----:B------:R-:W-:Y:S02]  /*42d0*/  ULOP3.LUT UR5, UR5, 0x6000, URZ, 0xc0, !UPT ;  /* 0x0000600005057892 */ /* 0x000fe4000f8ec0ff */
[----:B------:R-:W-:-:S02]  /*42e0*/  ULOP3.LUT UR4, UR4, 0x6000, URZ, 0xc0, !UPT ;  /* 0x0000600004047892 */ /* 0x000fc4000f8ec0ff */
[----:B------:R-:W-:Y:S02]  /*42f0*/  UIADD3 UR69, UPT, UPT, UR32, 0x84, URZ ;  /* 0x0000008420457890 */ /* 0x000fe4000fffe0ff */
[----:B------:R-:W-:Y:S02]  /*4300*/  ULOP3.LUT UR67, UR7, 0x1090, URZ, 0xfc, !UPT ;  /* 0x0000109007437892 */ /* 0x000fe4000f8efcff */
[----:B------:R-:W-:Y:S02]  /*4310*/  ULOP3.LUT UR66, UR6, 0x1090, URZ, 0xfc, !UPT ;  /* 0x0000109006427892 */ /* 0x000fe4000f8efcff */
[----:B------:R-:W-:Y:S02]  /*4320*/  ULOP3.LUT UR65, UR5, 0x1090, URZ, 0xfc, !UPT ;  /* 0x0000109005417892 */ /* 0x000fe4000f8efcff */
[----:B-1-3--:R-:W-:-:S12]  /*4330*/  ULOP3.LUT UR64, UR4, 0x1090, URZ, 0xfc, !UPT ;  /* 0x0000109004407892 */ /* 0x00afd8000f8efcff */
.L_x_86:
[C---:B------:R-:W-:Y:S02]  /*4340*/  LEA R2, R9.reuse, UR31, 0x3 ;  /* 0x0000001f09027c11 */ /* 0x040fe4000f8e18ff */
[----:B------:R-:W-:Y:S02]  /*4350*/  SHF.L.U32 R5, R8, 0x1f, RZ ;  /* 0x0000001f08057819 */ /* 0x000fe400000006ff */
[----:B------:R-:W-:Y:S02]  /*4360*/  LEA R6, R9, UR31, 0x4 ;  /* 0x0000001f09067c11 */ /* 0x000fe4000f8e20ff */
[----:B------:R-:W1:Y:S02]  /*4370*/  SYNCS.PHASECHK.TRANS64.TRYWAIT P0, [R2+URZ+0xd0], R5 ;  /* 0x0000d005020075a7 */ /* 0x000e6400080011ff */
[----:B-1-3--:R-:W-:Y:S05]  /*4380*/  @!P0 BRA `(.L_x_77) ;  /* 0x0000005400b48947 */ /* 0x00afea0003800000 */
.L_x_171:
[----:B-1----:R-:W1:Y:S01]  /*4390*/  LDS.128 R4, [R6+0x140] ;  /* 0x0001400006047984 */ /* 0x002e620000000c00 */
[----:B------:R-:W-:Y:S01]  /*43a0*/  @!PT LDS RZ, [RZ] ;  /* 0x00000000fffff984 */ /* 0x000fe20000000800 */
[----:B------:R-:W-:Y:S01]  /*43b0*/  @!PT LDS RZ, [RZ] ;  /* 0x00000000fffff984 */ /* 0x000fe20000000800 */
[----:B------:R-:W-:Y:S01]  /*43c0*/  @!PT LDS RZ, [RZ] ;  /* 0x00000000fffff984 */ /* 0x000fe20000000800 */
[----:B------:R-:W-:Y:S01]  /*43d0*/  @!PT LDS RZ, [RZ] ;  /* 0x00000000fffff984 */ /* 0x000fe20000000800 */
[----:B------:R2:W-:Y:S06]  /*43e0*/  MEMBAR.ALL.CTA ;  /* 0x0000000000007992 */ /* 0x0005ec0000008000 */
[----:B--2---:R-:W2:Y:S01]  /*43f0*/  FENCE.VIEW.ASYNC.S ;  /* 0x00000000000073c6 */ /* 0x004ea20000000000 */
[----:B-1----:R-:W-:-:S13]  /*4400*/  LOP3.LUT P0, RZ, R6, 0x1, RZ, 0xc0, !PT ;  /* 0x0000000106ff7812 */ /* 0x002fda000780c0ff */
[----:B--2---:R-:W-:Y:S01]  /*4410*/  VOTEU.ANY UP2, P0 ;  /* 0x0000000000ff7886 */ /* 0x004fe20000040100 */
[----:B------:R-:W-:-:S13]  /*4420*/  PLOP3.LUT P0, PT, PT, PT, UP2, 0x80, 0x8 ;  /* 0x000000000008781c */ /* 0x000fda0003f0f028 */
[----:B------:R-:W-:Y:S02]  /*4430*/  @P0 MOV R0, R4 ;  /* 0x0000000400000202 */ /* 0x000fe40000000f00 */
[----:B------:R-:W-:Y:S02]  /*4440*/  @P0 LOP3.LUT R4, R5, 0xffff, RZ, 0xc0, !PT ;  /* 0x0000ffff05040812 */ /* 0x000fe400078ec0ff */
[----:B------:R-:W-:Y:S01]  /*4450*/  @P0 R2UR UR5, R0 ;  /* 0x00000000000502ca */ /* 0x000fe200000e0000 */
[----:B------:R-:W-:Y:S01]  /*4460*/  VIADD R0, R2, 0xe0 ;  /* 0x000000e002007836 */ /* 0x000fe20000000000 */
[----:B------:R-:W-:-:S04]  /*4470*/  @P0 R2UR UR4, R4 ;  /* 0x00000000040402ca */ /* 0x000fc800000e0000 */
[----:B------:R-:W-:-:S04]  /*4480*/  PRMT R0, RZ, 0x654, R0 ;  /* 0x00000654ff007816 */ /* 0x000fc80000000000 */
[----:B------:R1:W-:Y:S03]  /*4490*/  SYNCS.ARRIVE.TRANS64.RED.A1T0 RZ, [R0+URZ], RZ ;  /* 0x000000ff00ff79a7 */ /* 0x0003e600081004ff */
[----:B------:R-:W-:Y:S02]  /*44a0*/  @UP2 UMOV UR58, UR5 ;  /* 0x00000005003a2c82 */ /* 0x000fe40008000000 */
[----:B------:R-:W-:Y:S01]  /*44b0*/  @UP2 UMOV UR56, UR4 ;  /* 0x0000000400382c82 */ /* 0x000fe20008000000 */
[----:B------:R-:W-:Y:S05]  /*44c0*/  BRA.U !UP5, `(.L_x_78) ;  /* 0x000000010dd07547 */ /* 0x000fea000b800000 */
[----:B------:R-:W2:Y:S01]  /*44d0*/  LDCU.128 UR12, c[0x0][0xf10] ;  /* 0x0001e200ff0c77ac */ /* 0x000ea20008000c00 */
[----:B------:R-:W3:Y:S01]  /*44e0*/  LDCU UR21, c[0x0][0xf20] ;  /* 0x0001e400ff1577ac */ /* 0x000ee20008000800 */
[----:B------:R-:W4:Y:S01]  /*44f0*/  LDCU UR20, c[0x0][0xf0c] ;  /* 0x0001e180ff1477ac */ /* 0x000f220008000800 */
[----:B------:R-:W1:Y:S01]  /*4500*/  LDCU.64 UR8, c[0x0][0xf28] ;  /* 0x0001e500ff0877ac */ /* 0x000e620008000a00 */
[----:B--2---:R-:W-:Y:S02]  /*4510*/  UIMAD.WIDE.U32 UR6, UR60, UR15, URZ ;  /* 0x0000000f3c0672a5 */ /* 0x004fe4000f8e00ff */
[----:B------:R-:W-:Y:S02]  /*4520*/  UIMAD.WIDE.U32 UR4, UR61, UR12, URZ ;  /* 0x0000000c3d0472a5 */ /* 0x000fe4000f8e00ff */
[----:B------:R-:W-:Y:S02]  /*4530*/  UISETP.NE.AND UP0, UPT, UR14, 0x1, UPT ;  /* 0x000000010e00788c */ /* 0x000fe4000bf05270 */
[----:B------:R-:W-:Y:S01]  /*4540*/  UIMAD.WIDE.U32 UR18, UR56, UR15, URZ ;  /* 0x0000000f381272a5 */ /* 0x000fe2000f8e00ff */
[----:B------:R-:W-:-:S02]  /*4550*/  UMOV UR6, UR7 ;  /* 0x0000000700067c82 */ /* 0x000fc40008000000 */
[----:B------:R-:W-:Y:S01]  /*4560*/  UMOV UR4, UR5 ;  /* 0x0000000500047c82 */ /* 0x000fe20008000000 */
[----:B---3--:R-:W-:Y:S02]  /*4570*/  USHF.R.U32.HI UR6, URZ, UR21, UR6 ;  /* 0x00000015ff067299 */ /* 0x008fe40008011606 */
[----:B----4-:R-:W-:Y:S02]  /*4580*/  UISETP.NE.AND UP1, UPT, UR20, 0x1, UPT ;  /* 0x000000011400788c */ /* 0x010fe4000bf25270 */
[----:B------:R-:W-:Y:S02]  /*4590*/  USHF.R.U32.HI UR4, URZ, UR13, UR4 ;  /* 0x0000000dff047299 */ /* 0x000fe40008011604 */
[----:B------:R-:W-:Y:S02]  /*45a0*/  USEL UR5, UR60, UR6, !UP0 ;  /* 0x000000063c057287 */ /* 0x000fe4000c000000 */
[----:B------:R-:W-:Y:S02]  /*45b0*/  USEL UR6, UR61, UR4, !UP1 ;  /* 0x000000043d067287 */ /* 0x000fe4000c800000 */
[----:B-1----:R-:W-:Y:S01]  /*45c0*/  UIMAD.WIDE.U32 UR10, UR5, UR8, URZ ;  /* 0x00000008050a72a5 */ /* 0x002fe2000f8e00ff */
[----:B------:R-:W-:Y:S01]  /*45d0*/  UMOV UR4, UR19 ;  /* 0x0000001300047c82 */ /* 0x000fe20008000000 */
[----:B------:R-:W-:-:S02]  /*45e0*/  UIMAD.WIDE.U32 UR16, UR58, UR12, URZ ;  /* 0x0000000c3a1072a5 */ /* 0x000fc4000f8e00ff */
        /* <DEDUP_REMOVED lines=34> */
.L_x_78:
[----:B------:R-:W2:Y:S02]  /*4810*/  LDCU UR4, c[0x0][0xf30] ;  /* 0x0001e600ff0477ac */ /* 0x000ea40008000800 */
[----:B--2---:R-:W-:-:S09]  /*4820*/  UISETP.NE.AND UP0, UPT, UR4, 0x1, UPT ;  /* 0x000000010400788c */ /* 0x004fd2000bf05270 */
[----:B------:R-:W-:Y:S05]  /*4830*/  BRA.U UP0, `(.L_x_79) ;  /* 0x00000001003c7547 */ /* 0x000fea000b800000 */
[----:B------:R-:W2:Y:S01]  /*4840*/  LDCU.128 UR8, c[0x0][0xf10] ;  /* 0x0001e200ff0877ac */ /* 0x000ea20008000c00 */
[----:B------:R-:W3:Y:S01]  /*4850*/  LDCU UR12, c[0x0][0xf0c] ;  /* 0x0001e180ff0c77ac */ /* 0x000ee20008000800 */
[----:B------:R-:W4:Y:S01]  /*4860*/  LDCU UR13, c[0x0][0xf20] ;  /* 0x0001e400ff0d77ac */ /* 0x000f220008000800 */
[----:B--2---:R-:W-:Y:S02]  /*4870*/  UIMAD.WIDE.U32 UR6, UR58, UR8, URZ ;  /* 0x000000083a0672a5 */ /* 0x004fe4000f8e00ff */
[----:B------:R-:W-:Y:S02]  /*4880*/  UIMAD.WIDE.U32 UR4, UR56, UR11, URZ ;  /* 0x0000000b380472a5 */ /* 0x000fe4000f8e00ff */
[----:B---3--:R-:W-:Y:S02]  /*4890*/  UISETP.NE.AND UP0, UPT, UR12, 0x1, UPT ;  /* 0x000000010c00788c */ /* 0x008fe4000bf05270 */
[----:B------:R-:W-:Y:S01]  /*48a0*/  UISETP.NE.AND UP1, UPT, UR10, 0x1, UPT ;  /* 0x000000010a00788c */ /* 0x000fe2000bf25270 */
[----:B------:R-:W-:-:S02]  /*48b0*/  UMOV UR6, UR7 ;  /* 0x0000000700067c82 */ /* 0x000fc40008000000 */
[----:B------:R-:W-:Y:S01]  /*48c0*/  UMOV UR4, UR5 ;  /* 0x0000000500047c82 */ /* 0x000fe20008000000 */
[----:B------:R-:W-:Y:S02]  /*48d0*/  USHF.R.U32.HI UR9, URZ, UR9, UR6 ;  /* 0x00000009ff097299 */ /* 0x000fe40008011606 */
[----:B----4-:R-:W-:Y:S02]  /*48e0*/  USHF.R.U32.HI UR4, URZ, UR13, UR4 ;  /* 0x0000000dff047299 */ /* 0x010fe40008011604 */
[----:B------:R-:W-:Y:S02]  /*48f0*/  USEL UR5, UR58, UR9, !UP0 ;  /* 0x000000093a057287 */ /* 0x000fe4000c000000 */
[----:B------:R-:W-:-:S04]  /*4900*/  USEL UR4, UR56, UR4, !UP1 ;  /* 0x0000000438047287 */ /* 0x000fc8000c800000 */
[----:B------:R-:W-:-:S04]  /*4910*/  UIADD3 UR4, UPT, UPT, UR5, -UR4, URZ ;  /* 0x8000000405047290 */ /* 0x000fc8000fffe0ff */
[----:B------:R-:W-:-:S12]  /*4920*/  UIMAD UR56, UR4, UR10, UR56 ;  /* 0x0000000a043872a4 */ /* 0x000fd8000f8e0238 */
.L_x_79:
[----:B------:R-:W-:Y:S01]  /*4930*/  IADD3 R9, PT, PT, R9, 0x1, RZ ;  /* 0x0000000109097810 */ /* 0x000fe20007ffe0ff */
[----:B------:R-:W-:Y:S06]  /*4940*/  BRA.U UP3, `(.L_x_80) ;  /* 0x0000000503907547 */ /* 0x000fec000b800000 */
[----:B------:R-:W2:Y:S01]  /*4950*/  LDCU UR4, c[0x0][0x38c] ;  /* 0x00007180ff0477ac */ /* 0x000ea20008000800 */
[----:B------:R-:W-:Y:S02]  /*4960*/  PLOP3.LUT P1, PT, PT, PT, PT, 0x80, 0x8 ;  /* 0x000000000008781c */ /* 0x000fe40003f2f070 */
[----:B------:R-:W-:Y:S01]  /*4970*/  SHF.L.U32 R5, R10, 0x1f, RZ ;  /* 0x0000001f0a057819 */ /* 0x000fe200000006ff */
[----:B------:R-:W-:Y:S02]  /*4980*/  ULEA UR57, UR59, UR31, 0x3 ;  /* 0x0000001f3b397291 */ /* 0x000fe4000f8e18ff */
[----:B------:R-:W-:Y:S02]  /*4990*/  ULEA UR11, UR59, UR32, 0x6 ;  /* 0x000000203b0b7291 */ /* 0x000fe4000f8e30ff */
[----:B--2---:R-:W-:-:S06]  /*49a0*/  UISETP.GE.AND UP0, UPT, UR4, 0x1, UPT ;  /* 0x000000010400788c */ /* 0x004fcc000bf06270 */
[----:B------:R-:W-:-:S05]  /*49b0*/  PLOP3.LUT P0, PT, PT, PT, UP0, 0x80, 0x8 ;  /* 0x000000000008781c */ /* 0x000fca0003f0f008 */
[----:B------:R-:W-:-:S08]  /*49c0*/  @UP0 ULEA UR4, UR29, UR31, 0x3 ;  /* 0x0000001f1d040291 */ /* 0x000fd0000f8e18ff */
[----:B-1----:R-:W-:-:S04]  /*49d0*/  @P0 SHF.L.U32 R0, R3, 0x1f, RZ ;  /* 0x0000001f03000819 */ /* 0x002fc800000006ff */
[----:B------:R1:W2:Y:S01]  /*49e0*/  @P0 SYNCS.PHASECHK.TRANS64.TRYWAIT P1, [UR4], R0 ;  /* 0x00000000ff0005a7 */ /* 0x0002a20008021104 */
[----:B------:R-:W-:-:S04]  /*49f0*/  ULEA.HI UR4, UR25, UR25, URZ, 0x1 ;  /* 0x0000001919047291 */ /* 0x000fc8000f8f08ff */
[----:B------:R-:W-:-:S04]  /*4a00*/  ULOP3.LUT UR4, UR4, 0x7ffffffe, URZ, 0xc0, !UPT ;  /* 0x7ffffffe04047892 */ /* 0x000fc8000f8ec0ff */
[----:B------:R-:W-:-:S04]  /*4a10*/  UIADD3 UR4, UPT, UPT, -UR4, UR25, URZ ;  /* 0x0000001904047290 */ /* 0x000fc8000fffe1ff */
[----:B------:R-:W-:Y:S01]  /*4a20*/  ULEA UR45, UR4, UR69, 0x1 ;  /* 0x00000045042d7291 */ /* 0x000fe2000f8e08ff */
[----:B------:R-:W3:Y:S02]  /*4a30*/  SYNCS.PHASECHK.TRANS64.TRYWAIT P0, [UR57+0x100], R5 ;  /* 0x00010005ff0075a7 */ /* 0x000ee40008001139 */
[----:B-123--:R-:W-:Y:S09]  /*4a40*/  @!P0 BRA `(.L_x_81) ;  /* 0x0000005000188947 */ /* 0x00eff20003800000 */
.L_x_173:
[----:B------:R-:W-:Y:S01]  /*4a50*/  UMOV UR33, UR27 ;  /* 0x0000001b00217c82 */ /* 0x000fe20008000000 */
[----:B------:R-:W-:Y:S05]  /*4a60*/  BRA.U !UP0, `(.L_x_82) ;  /* 0x0000000508387547 */ /* 0x000fea000b800000 */
[----:B------:R-:W-:Y:S02]  /*4a70*/  USHF.R.U32.HI UR4, URZ, 0x1a, UR45 ;  /* 0x0000001aff047899 */ /* 0x000fe4000801162d */
[----:B------:R-:W-:Y:S02]  /*4a80*/  UIADD3 UR51, UPT, UPT, UR45, 0x40000000, URZ ;  /* 0x400000002d337890 */ /* 0x000fe4000fffe0ff */
[----:B------:R-:W-:Y:S02]  /*4a90*/  ULOP3.LUT UR49, UR45, 0x80000000, URZ, 0x3c, !UPT ;  /* 0x800000002d317892 */ /* 0x000fe4000f8e3cff */
[----:B------:R-:W-:Y:S02]  /*4aa0*/  UIADD3 UR47, UPT, UPT, UR45, -0x40000000, URZ ;  /* 0xc00000002d2f7890 */ /* 0x000fe4000fffe0ff */
[----:B------:R-:W-:Y:S02]  /*4ab0*/  ULOP3.LUT UR6, UR4, 0x30, URZ, 0xc0, !UPT ;  /* 0x0000003004067892 */ /* 0x000fe4000f8ec0ff */
[----:B------:R-:W-:-:S02]  /*4ac0*/  USHF.R.U32.HI UR5, URZ, 0x1a, UR51 ;  /* 0x0000001aff057899 */ /* 0x000fc40008011633 */
[----:B------:R-:W-:Y:S02]  /*4ad0*/  USHF.R.U32.HI UR4, URZ, 0x1a, UR49 ;  /* 0x0000001aff047899 */ /* 0x000fe40008011631 */
[----:B------:R-:W-:Y:S02]  /*4ae0*/  USHF.R.U32.HI UR7, URZ, 0x1a, UR47 ;  /* 0x0000001aff077899 */ /* 0x000fe4000801162f */
[----:B------:R-:W-:Y:S02]  /*4af0*/  ULOP3.LUT UR42, UR6, 0x480, URZ, 0xfc, !UPT ;  /* 0x00000480062a7892 */ /* 0x000fe4000f8efcff */
[----:B------:R-:W-:Y:S02]  /*4b00*/  ULOP3.LUT UR6, UR5, 0x30, URZ, 0xc0, !UPT ;  /* 0x0000003005067892 */ /* 0x000fe4000f8ec0ff */
[----:B------:R-:W-:Y:S02]  /*4b10*/  ULOP3.LUT UR5, UR4, 0x30, URZ, 0xc0, !UPT ;  /* 0x0000003004057892 */ /* 0x000fe4000f8ec0ff */
[----:B------:R-:W-:-:S02]  /*4b20*/  ULOP3.LUT UR4, UR7, 0x30, URZ, 0xc0, !UPT ;  /* 0x0000003007047892 */ /* 0x000fc4000f8ec0ff */
[----:B------:R-:W-:Y:S02]  /*4b30*/  ULOP3.LUT UR6, UR6, 0x480, URZ, 0xfc, !UPT ;  /* 0x0000048006067892 */ /* 0x000fe4000f8efcff */
[----:B------:R-:W-:Y:S02]  /*4b40*/  ULOP3.LUT UR5, UR5, 0x480, URZ, 0xfc, !UPT ;  /* 0x0000048005057892 */ /* 0x000fe4000f8efcff */
[----:B------:R-:W-:Y:S02]  /*4b50*/  ULOP3.LUT UR4, UR4, 0x480, URZ, 0xfc, !UPT ;  /* 0x0000048004047892 */ /* 0x000fe4000f8efcff */
[----:B------:R-:W-:Y:S02]  /*4b60*/  UPRMT UR43, UR42, 0x5410, UR67 ;  /* 0x000054102a2b7896 */ /* 0x000fe40008000043 */
[----:B------:R-:W-:Y:S01]  /*4b70*/  UIADD3 UR33, UPT, UPT, UR68, UR27, URZ ;  /* 0x0000001b44217290 */ /* 0x000fe2000fffe0ff */
[----:B------:R-:W-:Y:S01]  /*4b80*/  UMOV UR26, URZ ;  /* 0x000000ff001a7c82 */ /* 0x000fe20008000000 */
[----:B------:R-:W-:Y:S01]  /*4b90*/  UMOV UR28, UR62 ;  /* 0x0000003e001c7c82 */ /* 0x000fe20008000000 */
[----:B------:R-:W-:Y:S01]  /*4ba0*/  UMOV UR10, UR29 ;  /* 0x0000001d000a7c82 */ /* 0x000fe20008000000 */
[----:B------:R-:W-:-:S02]  /*4bb0*/  UPRMT UR41, UR6, 0x5410, UR66 ;  /* 0x0000541006297896 */ /* 0x000fc40008000042 */
[----:B------:R-:W-:Y:S02]  /*4bc0*/  UPRMT UR37, UR5, 0x5410, UR65 ;  /* 0x0000541005257896 */ /* 0x000fe40008000041 */
[----:B------:R-:W-:Y:S01]  /*4bd0*/  UPRMT UR35, UR4, 0x5410, UR64 ;  /* 0x0000541004237896 */ /* 0x000fe20008000040 */
[----:B------:R-:W-:Y:S01]  /*4be0*/  UMOV UR42, URZ ;  /* 0x000000ff002a7c82 */ /* 0x000fe20008000000 */
[----:B------:R-:W-:Y:S01]  /*4bf0*/  UMOV UR40, URZ ;  /* 0x000000ff00287c82 */ /* 0x000fe20008000000 */
[----:B------:R-:W-:Y:S01]  /*4c00*/  UMOV UR36, URZ ;  /* 0x000000ff00247c82 */ /* 0x000fe20008000000 */
[----:B------:R-:W-:-:S08]  /*4c10*/  UMOV UR34, URZ ;  /* 0x000000ff00227c82 */ /* 0x000fd00008000000 */
.L_x_85:
[----:B--2---:R-:W-:Y:S01]  /*4c20*/  ULEA UR7, UR10, UR31, 0x3 ;  /* 0x0000001f0a077291 */ /* 0x004fe2000f8e18ff */
[----:B---3--:R-:W-:Y:S11]  /*4c30*/  @P1 BRA `(.L_x_83) ;  /* 0x00000000000c1947 */ /* 0x008ff60003800000 */
[----:B-1----:R-:W-:Y:S04]  /*4c40*/  SHF.L.U32 R5, R3, 0x1f, RZ ;  /* 0x0000001f03057819 */ /* 0x002fe800000006ff */
[----:B------:R-:W1:Y:S02]  /*4c50*/  SYNCS.PHASECHK.TRANS64.TRYWAIT P0, [UR7], R5 ;  /* 0x00000005ff0075a7 */ /* 0x000e640008001107 */
[----:B-1----:R-:W-:Y:S05]  /*4c60*/  @!P0 BRA `(.L_x_84) ;  /* 0x0000004c00a88947 */ /* 0x002fea0003800000 */
.L_x_83:
[----:B------:R-:W-:Y:S01]  /*4c70*/  UISETP.NE.AND UP0, UPT, UR28, 0x1, UPT ;  /* 0x000000011c00788c */ /* 0x000fe2000bf05270 */
[----:B------:R-:W-:Y:S01]  /*4c80*/  PLOP3.LUT P1, PT, PT, PT, PT, 0x80, 0x8 ;  /* 0x000000000008781c */ /* 0x000fe20003f2f070 */
[----:B------:R-:W-:Y:S02]  /*4c90*/  UIADD3 UR4, UPT, UPT, UR10, 0x1, URZ ;  /* 0x000000010a047890 */ /* 0x000fe4000fffe0ff */
[----:B------:R-:W-:Y:S02]  /*4ca0*/  ULEA UR6, UR10, UR53, 0x8 ;  /* 0x000000350a067291 */ /* 0x000fe4000f8e40ff */
[----:B------:R-:W-:Y:S01]  /*4cb0*/  UISETP.NE.AND UP1, UPT, UR4, 0x9, UPT ;  /* 0x000000090400788c */ /* 0x000fe2000bf25270 */
[----:B------:R-:W-:Y:S01]  /*4cc0*/  PLOP3.LUT P0, PT, PT, PT, UP0, 0x80, 0x8 ;  /* 0x000000000008781c */ /* 0x000fe20003f0f008 */
[----:B------:R-:W-:Y:S02]  /*4cd0*/  ULEA UR24, UR10, UR54, 0x5 ;  /* 0x000000360a187291 */ /* 0x000fe4000f8e28ff */
[----:B------:R-:W-:Y:S02]  /*4ce0*/  USEL UR5, URZ, 0x1, UP1 ;  /* 0x00000001ff057887 */ /* 0x000fe40008800000 */
[----:B------:R-:W-:Y:S02]  /*4cf0*/  USEL UR29, UR4, URZ, UP1 ;  /* 0x000000ff041d7287 */ /* 0x000fe40008800000 */
[----:B------:R-:W-:Y:S02]  /*4d00*/  ULEA UR22, UR10, UR55, 0x5 ;  /* 0x000000370a167291 */ /* 0x000fe4000f8e28ff */
[----:B------:R-:W-:Y:S01]  /*4d10*/  @UP0 ULEA UR4, UR29, UR31, 0x3 ;  /* 0x0000001f1d040291 */ /* 0x000fe2000f8e18ff */
[----:B------:R-:W-:Y:S01]  /*4d20*/  LOP3.LUT R3, R3, UR5, RZ, 0x3c, !PT ;  /* 0x0000000503037c12 */ /* 0x000fe2000f8e3cff */
[----:B------:R-:W-:Y:S02]  /*4d30*/  UISETP.NE.U32.AND UP0, UPT, UR26, URZ, UPT ;  /* 0x000000ff1a00728c */ /* 0x000fe4000bf05070 */
[----:B------:R-:W-:Y:S01]  /*4d40*/  UIADD3 UR20, UPT, UPT, UR6, 0x2, URZ ;  /* 0x0000000206147890 */ /* 0x000fe2000fffe0ff */
[----:B-1----:R-:W-:Y:S01]  /*4d50*/  @P0 SHF.L.U32 R0, R3, 0x1f, RZ ;  /* 0x0000001f03000819 */ /* 0x002fe200000006ff */
[----:B------:R-:W-:Y:S02]  /*4d60*/  UIADD3 UR16, UPT, UPT, UR6, 0x4, URZ ;  /* 0x0000000406107890 */ /* 0x000fe4000fffe0ff */
[----:B------:R-:W-:Y:S01]  /*4d70*/  UIADD3 UR12, UPT, UPT, UR6, 0x6, URZ ;  /* 0x00000006060c7890 */ /* 0x000fe2000fffe0ff */
[----:B------:R2:W3:Y:S01]  /*4d80*/  @P0 SYNCS.PHASECHK.TRANS64.TRYWAIT P1, [UR4], R0 ;  /* 0x00000000ff0005a7 */ /* 0x0004e20008021104 */
[----:B------:R-:W-:Y:S02]  /*4d90*/  ULEA UR4, UR10, UR52, 0xa ;  /* 0x000000340a047291 */ /* 0x000fe4000f8e50ff */
[----:B------:R-:W-:Y:S02]  /*4da0*/  UIADD3 UR30, UPT, UPT, UR7, 0x48, URZ ;  /* 0x00000048071e7890 */ /* 0x000fe4000fffe0ff */
[----:B------:R-:W-:Y:S02]  /*4db0*/  UIADD3 UR18, UPT, UPT, UR4, 0x2, URZ ;  /* 0x0000000204127890 */ /* 0x000fe4000fffe0ff */
[----:B------:R-:W-:Y:S02]  /*4dc0*/  UIADD3 UR14, UPT, UPT, UR4, 0x4, URZ ;  /* 0x00000004040e7890 */ /* 0x000fe4000fffe0ff */
[----:B------:R-:W-:Y:S02]  /*4dd0*/  UIADD3 UR8, UPT, UPT, UR4, 0x6, URZ ;  /* 0x0000000604087890 */ /* 0x000fe4000fffe0ff */
[----:B------:R-:W-:Y:S02]  /*4de0*/  UIADD3 UR27, UPT, UPT, UR27, 0x1, URZ ;  /* 0x000000011b1b7890 */ /* 0x000fe4000fffe0ff */
[----:B------:R-:W-:Y:S01]  /*4df0*/  UIADD3 UR28, UPT, UPT, UR28, -0x1, URZ ;  /* 0xffffffff1c1c7890 */ /* 0x000fe2000fffe0ff */
[----:B------:R-:W-:Y:S01]  /*4e00*/  UMOV UR25, 0x4008 ;  /* 0x0000400800197882 */ /* 0x000fe20000000000 */
[----:B------:R-:W-:Y:S01]  /*4e10*/  UMOV UR23, 0x4008 ;  /* 0x0000400800177882 */ /* 0x000fe20000000000 */
[----:B------:R2:W-:Y:S01]  /*4e20*/  UTCCP.T.S.2CTA.4x32dp128bit tmem[UR32+0x80], gdesc[UR24] ;  /* 0x00008018200079e7 */ /* 0x0005e20009300000 */
[----:B------:R2:W-:Y:S01]  /*4e30*/  UTCCP.T.S.2CTA.4x32dp128bit tmem[UR32+0x84], gdesc[UR22] ;  /* 0x00008416200079e7 */ /* 0x0005e20009300000 */
[----:B------:R-:W-:Y:S01]  /*4e40*/  UMOV UR7, 0x40004040 ;  /* 0x4000404000077882 */ /* 0x000fe20000000000 */
[----:B------:R-:W-:Y:S01]  /*4e50*/  UMOV UR5, 0x40004040 ;  /* 0x4000404000057882 */ /* 0x000fe20000000000 */
[----:B------:R-:W-:Y:S01]  /*4e60*/  UMOV UR21, 0x40004040 ;  /* 0x4000404000157882 */ /* 0x000fe20000000000 */
[----:B------:R2:W-:Y:S01]  /*4e70*/  UTCQMMA.2CTA gdesc[UR4], gdesc[UR6], tmem[UR11], tmem[UR42], idesc[UR43], tmem[UR44], UP0 ;  /* 0x002c2a0604007dea */ /* 0x0005e2000820030b */
[----:B------:R-:W-:Y:S01]  /*4e80*/  UISETP.NE.AND UP0, UPT, UR27, UR33, UPT ;  /* 0x000000211b00728c */ /* 0x000fe2000bf05270 */
[----:B------:R-:W-:Y:S01]  /*4e90*/  UMOV UR19, 0x40004040 ;  /* 0x4000404000137882 */ /* 0x000fe20000000000 */
[----:B------:R-:W-:Y:S01]  /*4ea0*/  UMOV UR17, 0x40004040 ;  /* 0x4000404000117882 */ /* 0x000fe20000000000 */
[----:B------:R2:W-:Y:S01]  /*4eb0*/  UTCQMMA.2CTA gdesc[UR18], gdesc[UR20], tmem[UR11], tmem[UR40], idesc[UR41], tmem[UR50], UPT ;  /* 0x0032281412007dea */ /* 0x0005e2000ba0030b */
[----:B------:R-:W-:Y:S01]  /*4ec0*/  UMOV UR15, 0x40004040 ;  /* 0x40004040000f7882 */ /* 0x000fe20000000000 */
[----:B------:R-:W-:Y:S01]  /*4ed0*/  UMOV UR13, 0x40004040 ;  /* 0x40004040000d7882 */ /* 0x000fe20000000000 */
[----:B------:R2:W-:Y:S01]  /*4ee0*/  UTCQMMA.2CTA gdesc[UR14], gdesc[UR16], tmem[UR11], tmem[UR36], idesc[UR37], tmem[UR48], UPT ;  /* 0x003024100e007dea */ /* 0x0005e2000ba0030b */
[----:B------:R-:W-:Y:S01]  /*4ef0*/  UMOV UR9, 0x40004040 ;  /* 0x4000404000097882 */ /* 0x000fe20000000000 */
[----:B------:R-:W-:Y:S01]  /*4f00*/  UMOV UR26, 0x1 ;  /* 0x00000001001a7882 */ /* 0x000fe20000000000 */
[----:B------:R2:W-:Y:S01]  /*4f10*/  UTCQMMA.2CTA gdesc[UR8], gdesc[UR12], tmem[UR11], tmem[UR34], idesc[UR35], tmem[UR46], UPT ;  /* 0x002e220c08007dea */ /* 0x0005e2000ba0030b */
[----:B------:R2:W-:Y:S01]  /*4f20*/  UTCBAR.2CTA.MULTICAST [UR30], URZ, UR38 ;  /* 0x000000ff1e0073e9 */ /* 0x0005e20008200826 */
[----:B------:R-:W-:Y:S01]  /*4f30*/  UMOV UR10, UR29 ;  /* 0x0000001d000a7c82 */ /* 0x000fe20008000000 */
[----:B------:R-:W-:Y:S05]  /*4f40*/  BRA.U UP0, `(.L_x_85) ;  /* 0xfffffffd00347547 */ /* 0x000fea000b83ffff */
.L_x_82:
[----:B--2---:R-:W-:Y:S01]  /*4f50*/  UIADD3 UR4, UPT, UPT, UR57, 0xf0, URZ ;  /* 0x000000f039047890 */ /* 0x004fe2000fffe0ff */
[----:B------:R-:W-:-:S08]  /*4f60*/  UMOV UR27, UR33 ;  /* 0x00000021001b7c82 */ /* 0x000fd00008000000 */
[----:B------:R2:W-:Y:S01]  /*4f70*/  UTCBAR.2CTA.MULTICAST [UR4], URZ, UR63 ;  /* 0x000000ff040073e9 */ /* 0x0005e2000820083f */
[----:B------:R-:W-:Y:S02]  /*4f80*/  NOP ;  /* 0x0000000000007918 */ /* 0x000fe40000000000 */
.L_x_80:
[----:B------:R-:W-:Y:S01]  /*4f90*/  R2UR UR5, R90 ;  /* 0x000000005a0572ca */ /* 0x000fe200000e0000 */
[----:B--2---:R-:W-:Y:S01]  /*4fa0*/  UIADD3 UR4, UPT, UPT, UR59, 0x1, URZ ;  /* 0x000000013b047890 */ /* 0x004fe2000fffe0ff */
[----:B------:R-:W-:-:S03]  /*4fb0*/  ISETP.NE.AND P0, PT, R9, 0x2, PT ;  /* 0x000000020900780c */ /* 0x000fc60003f05270 */
[----:B------:R-:W-:Y:S01]  /*4fc0*/  UISETP.NE.AND UP0, UPT, UR4, 0x2, UPT ;  /* 0x000000020400788c */ /* 0x000fe2000bf05270 */
[----:B-1----:R-:W-:Y:S02]  /*4fd0*/  SEL R5, RZ, 0x1, P0 ;  /* 0x00000001ff057807 */ /* 0x002fe40000000000 */
[----:B------:R-:W-:Y:S01]  /*4fe0*/  SEL R9, R9, RZ, P0 ;  /* 0x000000ff09097207 */ /* 0x000fe20000000000 */
[----:B------:R-:W-:Y:S01]  /*4ff0*/  USEL UR59, UR4, URZ, UP0 ;  /* 0x000000ff043b7287 */ /* 0x000fe20008000000 */
[----:B------:R-:W-:-:S03]  /*5000*/  LOP3.LUT R8, R8, R5, RZ, 0x3c, !PT ;  /* 0x0000000508087212 */ /* 0x000fc600078e3cff */
[----:B------:R-:W-:Y:S02]  /*5010*/  UIADD3 UR25, UPT, UPT, UR56, UR5, URZ ;  /* 0x0000000538197290 */ /* 0x000fe4000fffe0ff */
[----:B------:R-:W-:-:S06]  /*5020*/  USEL UR5, URZ, 0x1, UP0 ;  /* 0x00000001ff057887 */ /* 0x000fcc0008000000 */
[----:B------:R-:W-:Y:S01]  /*5030*/  LOP3.LUT R10, R10, UR5, RZ, 0x3c, !PT ;  /* 0x000000050a0a7c12 */ /* 0x000fe2000f8e3cff */
[----:B------:R-:W-:Y:S06]  /*5040*/  BRA.U UP2, `(.L_x_86) ;  /* 0xfffffff102bc7547 */ /* 0x000fec000b83ffff */
[----:B------:R-:W1:Y:S01]  /*5050*/  S2UR UR8, SR_CgaCtaId ;  /* 0x00000000000879c3 */ /* 0x000e620000008800 */
[----:B------:R-:W-:Y:S01]  /*5060*/  ELECT P0, URZ, PT ;  /* 0x0000000000ff782f */ /* 0x000fe20003800000 */
[----:B------:R-:W-:Y:S01]  /*5070*/  HFMA2 R0, -RZ, RZ, 0, 5.9604644775390625e-08 ;  /* 0x00000001ff007431 */ /* 0x000fe200000001ff */
[----:B------:R-:W-:-:S05]  /*5080*/  UMOV UR4, 0x40 ;  /* 0x0000004000047882 */ /* 0x000fca0000000000 */
[----:B------:R-:W-:Y:S01]  /*5090*/  UVIRTCOUNT.DEALLOC.SMPOOL 0x80 ;  /* 0x000000800000784c */ /* 0x000fe20000000000 */
[----:B------:R-:W-:Y:S02]  /*50a0*/  UISETP.NE.AND UP0, UPT, UR71, URZ, UPT ;  /* 0x000000ff4700728c */ /* 0x000fe4000bf05270 */
[----:B-1----:R-:W-:-:S09]  /*50b0*/  ULEA UR8, UR8, UR4, 0x18 ;  /* 0x0000000408087291 */ /* 0x002fd2000f8ec0ff */
[----:B------:R1:W-:Y:S01]  /*50c0*/  @P0 STS.U8 [UR8+0x1c], R0 ;  /* 0x00001c00ff000988 */ /* 0x0003e20008000008 */
[----:B------:R-:W-:Y:S05]  /*50d0*/  BRA.U UP0, `(.L_x_87) ;  /* 0x0000000100587547 */ /* 0x000fea000b800000 */
[----:B------:R-:W-:Y:S01]  /*50e0*/  UIADD3 UR5, UPT, UPT, UR31, 0x100, URZ ;  /* 0x000001001f057890 */ /* 0x000fe2000fffe0ff */
[----:B------:R-:W-:-:S03]  /*50f0*/  SHF.L.U32 R3, R10, 0x1f, RZ ;  /* 0x0000001f0a037819 */ /* 0x000fc600000006ff */
[----:B------:R-:W-:-:S09]  /*5100*/  ULEA UR4, UR59, UR5, 0x3 ;  /* 0x000000053b047291 */ /* 0x000fd2000f8e18ff */
[----:B------:R-:W2:Y:S02]  /*5110*/  SYNCS.PHASECHK.TRANS64.TRYWAIT P0, [UR4], R3 ;  /* 0x00000003ff0075a7 */ /* 0x000ea40008001104 */
[----:B--2---:R-:W-:Y:S05]  /*5120*/  @!P0 BRA `(.L_x_88) ;  /* 0x0000004800908947 */ /* 0x004fea0003800000 */
.L_x_176:
[----:B------:R-:W-:-:S04]  /*5130*/  UIADD3 UR4, UPT, UPT, UR59, 0x1, URZ ;  /* 0x000000013b047890 */ /* 0x000fc8000fffe0ff */
[----:B------:R-:W-:-:S04]  /*5140*/  UISETP.NE.AND UP1, UPT, UR4, 0x2, UPT ;  /* 0x000000020400788c */ /* 0x000fc8000bf25270 */
[----:B------:R-:W-:Y:S02]  /*5150*/  USEL UR6, URZ, 0x1, UP1 ;  /* 0x00000001ff067887 */ /* 0x000fe40008800000 */
[----:B------:R-:W-:-:S04]  /*5160*/  USEL UR4, UR4, URZ, UP1 ;  /* 0x000000ff04047287 */ /* 0x000fc80008800000 */
[----:B------:R-:W-:Y:S01]  /*5170*/  ULEA UR4, UR4, UR5, 0x3 ;  /* 0x0000000504047291 */ /* 0x000fe2000f8e18ff */
[----:B-1----:R-:W-:-:S04]  /*5180*/  LOP3.LUT R3, R10, UR6, RZ, 0x3c, !PT ;  /* 0x000000060a037c12 */ /* 0x002fc8000f8e3cff */
[----:B------:R-:W-:Y:S01]  /*5190*/  SHF.L.U32 R3, R3, 0x1f, RZ ;  /* 0x0000001f03037819 */ /* 0x000fe200000006ff */
[----:B------:R-:W-:-:S04]  /*51a0*/  IMAD.U32 R0, RZ, RZ, UR4 ;  /* 0x00000004ff007e24 */ /* 0x000fc8000f8e00ff */
[----:B------:R1:W2:Y:S03]  /*51b0*/  SYNCS.PHASECHK.TRANS64.TRYWAIT P0, [R0+URZ], R3 ;  /* 0x00000003000075a7 */ /* 0x0002a600080011ff */
[----:B--2---:R-:W-:Y:S05]  /*51c0*/  @!P0 NANOSLEEP.SYNCS 0x989680 ;  /* 0x009896800000895d */ /* 0x004fea0003900000 */
[----:B------:R-:W2:Y:S02]  /*51d0*/  @!P0 SYNCS.PHASECHK.TRANS64 P0, [R0+URZ], R3 ;  /* 0x00000003000085a7 */ /* 0x000ea400080010ff */
[----:B--2---:R-:W-:Y:S05]  /*51e0*/  @P0 BRA `(.L_x_89) ;  /* 0x0000000000200947 */ /* 0x004fea0003800000 */
.L_x_90:
[----:B--2---:R2:W4:Y:S02]  /*51f0*/  SYNCS.PHASECHK.TRANS64.TRYWAIT P0, [R0+URZ], R3 ;  /* 0x00000003000075a7 */ /* 0x00452400080011ff */
[----:B----4-:R-:W-:Y:S05]  /*5200*/  @!P0 NANOSLEEP.SYNCS 0x989680 ;  /* 0x009896800000895d */ /* 0x010fea0003900000 */
[----:B------:R-:W4:Y:S02]  /*5210*/  @!P0 SYNCS.PHASECHK.TRANS64 P0, [R0+URZ], R3 ;  /* 0x00000003000085a7 */ /* 0x000f2400080010ff */
[----:B----4-:R-:W-:Y:S05]  /*5220*/  @!P0 BRA `(.L_x_90) ;  /* 0xfffffffc00f08947 */ /* 0x010fea000383ffff */
[----:B------:R-:W-:Y:S05]  /*5230*/  BRA `(.L_x_89) ;  /* 0x00000000000c7947 */ /* 0x000fea0003800000 */
.L_x_87:
[----:B------:R-:W-:-:S04]  /*5240*/  UIADD3 UR4, UPT, UPT, UR31, 0x130, URZ ;  /* 0x000001301f047890 */ /* 0x000fc8000fffe0ff */
[----:B------:R-:W-:-:S09]  /*5250*/  UPRMT UR4, UR70, 0x654, UR4 ;  /* 0x0000065446047896 */ /* 0x000fd20008000004 */
[----:B------:R-:W-:Y:S03]  /*5260*/  SYNCS.ARRIVE.TRANS64.RED.A1T0 RZ, [UR4], RZ ;  /* 0x000000ffffff79a7 */ /* 0x000fe60008100404 */
.L_x_89:
[----:B-12---:R-:W-:Y:S01]  /*5270*/  SHF.L.U32 R3, RZ, 0x1f, RZ ;  /* 0x0000001fff037819 */ /* 0x006fe200000006ff */
[----:B------:R-:W-:Y:S01]  /*5280*/  UIADD3 UR4, UPT, UPT, UR31, 0x130, URZ ;  /* 0x000001301f047890 */ /* 0x000fe2000fffe0ff */
[----:B------:R-:W-:Y:S02]  /*5290*/  PLOP3.LUT P0, PT, PT, PT, UP0, 0x80, 0x8 ;  /* 0x000000000008781c */ /* 0x000fe40003f0f008 */
[----:B---3--:R-:W1:Y:S02]  /*52a0*/  SYNCS.PHASECHK.TRANS64.TRYWAIT P1, [UR31+0x130], R3 ;  /* 0x00013003ff0075a7 */ /* 0x008e64000802111f */
[----:B-1----:R-:W-:Y:S09]  /*52b0*/  @!P1 BRA `(.L_x_91) ;  /* 0x0000004800449947 */ /* 0x002ff20003800000 */
.L_x_178:
[----:B------:R-:W-:Y:S01]  /*52c0*/  @!UP0 UPRMT UR4, UR70, 0x654, UR4 ;  /* 0x0000065446048896 */ /* 0x000fe20008000004 */
[----:B------:R-:W-:Y:S01]  /*52d0*/  UMOV UR5, 0xffff ;  /* 0x0000ffff00057882 */ /* 0x000fe20000000000 */
[----:B------:R-:W-:-:S07]  /*52e0*/  UMOV UR6, 0x1 ;  /* 0x0000000100067882 */ /* 0x000fce0000000000 */
[----:B------:R-:W-:Y:S01]  /*52f0*/  @!P0 SYNCS.ARRIVE.TRANS64.RED.A1T0 RZ, [UR4], RZ ;  /* 0x000000ffffff89a7 */ /* 0x000fe20008100404 */
[----:B------:R-:W-:Y:S01]  /*5300*/  NOP ;  /* 0x0000000000007918 */ /* 0x000fe20000000000 */
[----:B-1----:R-:W1:Y:S01]  /*5310*/  LDS R0, [UR8+0x14] ;  /* 0x00001408ff007984 */ /* 0x002e620008000800 */
[----:B------:R-:W-:-:S04]  /*5320*/  ULOP3.LUT UR4, UR32, 0xffff, URZ, 0xc0, !UPT ;  /* 0x0000ffff20047892 */ /* 0x000fc8000f8ec0ff */
[----:B------:R-:W-:-:S04]  /*5330*/  USHF.R.U32.HI UR4, URZ, 0x5, UR4 ;  /* 0x00000005ff047899 */ /* 0x000fc80008011604 */
[----:B------:R-:W-:Y:S02]  /*5340*/  USHF.L.U32 UR5, UR5, UR4, URZ ;  /* 0x0000000405057299 */ /* 0x000fe400080006ff */
[----:B------:R-:W-:-:S04]  /*5350*/  USHF.L.U32 UR4, UR6, UR4, URZ ;  /* 0x0000000406047299 */ /* 0x000fc800080006ff */
[----:B-1----:R-:W-:-:S04]  /*5360*/  LOP3.LUT R0, R0, UR5, RZ, 0xc0, !PT ;  /* 0x0000000500007c12 */ /* 0x002fc8000f8ec0ff */
[----:B------:R-:W-:-:S13]  /*5370*/  ISETP.NE.AND P0, PT, R0, UR5, PT ;  /* 0x0000000500007c0c */ /* 0x000fda000bf05270 */
[----:B------:R-:W-:Y:S05]  /*5380*/  @P0 BRA `(.L_x_92) ;  /* 0x0000000000580947 */ /* 0x000fea0003800000 */
[----:B------:R-:W1:Y:S02]  /*5390*/  LDS R0, [UR8+0x18] ;  /* 0x00001808ff007984 */ /* 0x000e640008000800 */
[----:B-1----:R-:W-:-:S04]  /*53a0*/  LOP3.LUT R0, R0, UR4, RZ, 0xc0, !PT ;  /* 0x0000000400007c12 */ /* 0x002fc8000f8ec0ff */
[----:B------:R-:W-:-:S13]  /*53b0*/  ISETP.NE.AND P0, PT, R0, UR4, PT ;  /* 0x0000000400007c0c */ /* 0x000fda000bf05270 */
[----:B------:R-:W-:Y:S05]  /*53c0*/  @P0 BRA `(.L_x_93) ;  /* 0x00000000003c0947 */ /* 0x000fea0003800000 */
[----:B------:R-:W1:Y:S01]  /*53d0*/  S2R R2, SR_LANEID ;  /* 0x0000000000027919 */ /* 0x000e620000000000 */
[----:B------:R-:W-:Y:S01]  /*53e0*/  ULOP3.LUT UR5, URZ, UR5, URZ, 0x33, !UPT ;  /* 0x00000005ff057292 */ /* 0x000fe2000f8e33ff */
[----:B------:R-:W-:Y:S01]  /*53f0*/  LOP3.LUT R4, RZ, UR4, RZ, 0x33, !PT ;  /* 0x00000004ff047c12 */ /* 0x000fe2000f8e33ff */
[----:B------:R-:W-:Y:S02]  /*5400*/  VOTEU.ANY UR4, UPT, PT ;  /* 0x0000000000047886 */ /* 0x000fe400038e0100 */
[----:B------:R-:W-:Y:S01]  /*5410*/  UFLO.U32 UR4, UR4 ;  /* 0x00000004000472bd */ /* 0x000fe200080e0000 */
[----:B------:R-:W2:Y:S01]  /*5420*/  REDUX UR6, R4 ;  /* 0x00000000040673c4 */ /* 0x000ea20000000000 */
[----:B------:R-:W-:-:S06]  /*5430*/  IMAD.U32 R0, RZ, RZ, UR5 ;  /* 0x00000005ff007e24 */ /* 0x000fcc000f8e00ff */
[----:B------:R3:W-:Y:S01]  /*5440*/  UTCATOMSWS.AND URZ, UR5 ;  /* 0x0000000500ff79e3 */ /* 0x0007e20008000000 */
[----:B------:R-:W4:Y:S01]  /*5450*/  REDUX UR7, R0 ;  /* 0x00000000000773c4 */ /* 0x000f220000000000 */
[----:B-1----:R-:W-:Y:S01]  /*5460*/  ISETP.EQ.U32.AND P0, PT, R2, UR4, PT ;  /* 0x0000000402007c0c */ /* 0x002fe2000bf02070 */
[----:B--2---:R-:W-:Y:S01]  /*5470*/  IMAD.U32 R2, RZ, RZ, UR6 ;  /* 0x00000006ff027e24 */ /* 0x004fe2000f8e00ff */
[----:B----4-:R-:W-:-:S11]  /*5480*/  MOV R3, UR7 ;  /* 0x0000000700037c02 */ /* 0x010fd60008000f00 */
[----:B------:R3:W-:Y:S04]  /*5490*/  @P0 ATOMS.AND RZ, [UR8+0x14], R3 ;  /* 0x00001403ffff098c */ /* 0x0007e8000a800008 */
[----:B------:R3:W-:Y:S01]  /*54a0*/  @P0 ATOMS.AND RZ, [UR8+0x18], R2 ;  /* 0x00001802ffff098c */ /* 0x0007e2000a800008 */
[----:B------:R-:W-:Y:S05]  /*54b0*/  BRA `(.L_x_94) ;  /* 0x0000000000147947 */ /* 0x000fea0003800000 */
.L_x_93:
[----:B------:R-:W-:Y:S02]  /*54c0*/  MOV R2, 0x54e0 ;  /* 0x000054e000027802 */ /* 0x000fe40000000f00 */
[----:B-----5:R-:W-:Y:S05]  /*54d0*/  CALL.REL.NOINC `($__internal_0_$__cuda_sm10x_tcgen05_guardrail_trap_col_being_dealloced_not_returned_by_alloc) ;  /* 0x0000004800b07944 */ /* 0x020fea0003c00000 */
[----:B------:R-:W-:Y:S05]  /*54e0*/  BRA `(.L_x_94) ;  /* 0x0000000000087947 */ /* 0x000fea0003800000 */
.L_x_92:
[----:B------:R-:W-:Y:S02]  /*54f0*/  MOV R2, 0x5510 ;  /* 0x0000551000027802 */ /* 0x000fe40000000f00 */
[----:B-----5:R-:W-:Y:S05]  /*5500*/  CALL.REL.NOINC `($__internal_2_$__cuda_sm10x_tcgen05_guardrail_trap_unallocated_columns_being_dealloced) ;  /* 0x0000004800bc7944 */ /* 0x020fea0003c00000 */
.L_x_94:
[----:B------:R-:W-:Y:S01]  /*5510*/  NOP ;  /* 0x0000000000007918 */ /* 0x000fe20000000000 */
[----:B---3--:R-:W-:Y:S05]  /*5520*/  EXIT ;  /* 0x000000000000794d */ /* 0x008fea0003800000 */
.L_x_65:
[----:B------:R-:W-:-:S09]  /*5530*/  UISETP.NE.OR UP0, UPT, UR24, 0x3, !UP5 ;  /* 0x000000031800788c */ /* 0x000fd2000ef05670 */
[----:B------:R-:W-:Y:S05]  /*5540*/  BRA.U UP0, `(.L_x_95) ;  /* 0x0000000d00fc7547 */ /* 0x000fea000b800000 */
[----:B------:R-:W1:Y:S01]  /*5550*/  S2UR UR6, SR_CgaCtaId ;  /* 0x00000000000679c3 */ /* 0x000e620000008800 */
[----:B------:R-:W2:Y:S01]  /*5560*/  LDCU UR33, c[0x0][0x370] ;  /* 0x00006e00ff2177ac */ /* 0x000ea20008000800 */
[----:B------:R-:W-:Y:S02]  /*5570*/  HFMA2 R13, -RZ, RZ, 0, 0 ;  /* 0x00000000ff0d7431 */ /* 0x000fe400000001ff */
[----:B------:R-:W-:Y:S01]  /*5580*/  IMAD.MOV.U32 R15, RZ, RZ, 0x1 ;  /* 0x00000001ff0f7424 */ /* 0x000fe200078e00ff */
[----:B------:R-:W-:Y:S01]  /*5590*/  MOV R7, 0x2000 ;  /* 0x0000200000077802 */ /* 0x000fe20000000f00 */
[----:B------:R-:W2:Y:S01]  /*55a0*/  LDCU.128 UR28, c[0x0][0xf10] ;  /* 0x0001e200ff1c77ac */ /* 0x000ea20008000c00 */
[----:B------:R-:W-:Y:S01]  /*55b0*/  IMAD.MOV.U32 R14, RZ, RZ, RZ ;  /* 0x000000ffff0e7224 */ /* 0x000fe200078e00ff */
[----:B------:R-:W3:Y:S01]  /*55c0*/  LDC.64 R16, c[0x0][0x348] ;  /* 0x0000d200ff107b82 */ /* 0x000ee20000000a00 */
[----:B------:R-:W4:Y:S01]  /*55d0*/  LDCU UR32, c[0x0][0x374] ;  /* 0x00006e80ff2077ac */ /* 0x000f220008000800 */
[----:B------:R-:W4:Y:S06]  /*55e0*/  LDCU UR15, c[0x0][0xf0c] ;  /* 0x0001e180ff0f77ac */ /* 0x000f2c0008000800 */
[----:B------:R-:W3:Y:S01]  /*55f0*/  LDC.64 R2, c[0x0][0xc88] ;  /* 0x00032200ff027b82 */ /* 0x000ee20000000a00 */
[----:B------:R-:W4:Y:S01]  /*5600*/  LDCU UR36, c[0x0][0xf20] ;  /* 0x0001e400ff2477ac */ /* 0x000f220008000800 */
[----:B------:R-:W4:Y:S06]  /*5610*/  LDCU UR4, c[0x0][0xf30] ;  /* 0x0001e600ff0477ac */ /* 0x000f2c0008000800 */
[----:B------:R-:W3:Y:S01]  /*5620*/  LDC.64 R4, c[0x0][0xc90] ;  /* 0x00032400ff047b82 */ /* 0x000ee20000000a00 */
[----:B------:R-:W-:Y:S01]  /*5630*/  UMOV UR24, 0x400 ;  /* 0x0000040000187882 */ /* 0x000fe20000000000 */
[----:B------:R-:W-:-:S02]  /*5640*/  UPLOP3.LUT UP3, UPT, UPT, UPT, UPT, 0x40, 0x4 ;  /* 0x000000000004789c */ /* 0x000fc40003f6e870 */
[----:B-1----:R-:W-:Y:S02]  /*5650*/  ULEA UR24, UR6, UR24, 0x18 ;  /* 0x0000001806187291 */ /* 0x002fe4000f8ec0ff */
[----:B--2---:R-:W-:Y:S02]  /*5660*/  UIMAD.WIDE.U32 UR6, UR33, UR28, URZ ;  /* 0x0000001c210672a5 */ /* 0x004fe4000f8e00ff */
[----:B----4-:R-:W-:Y:S02]  /*5670*/  UIMAD.WIDE.U32 UR8, UR32, UR31, URZ ;  /* 0x0000001f200872a5 */ /* 0x010fe4000f8e00ff */
[----:B------:R-:W-:Y:S02]  /*5680*/  UISETP.GE.AND UP0, UPT, UR39, 0x1, UPT ;  /* 0x000000012700788c */ /* 0x000fe4000bf06270 */
[----:B------:R-:W-:Y:S01]  /*5690*/  UISETP.NE.AND UP4, UPT, UR39, 0x1, UPT ;  /* 0x000000012700788c */ /* 0x000fe2000bf85270 */
[----:B------:R-:W-:Y:S02]  /*56a0*/  UMOV UR6, UR7 ;  /* 0x0000000700067c82 */ /* 0x000fe40008000000 */
[----:B------:R-:W-:Y:S01]  /*56b0*/  UMOV UR34, UR9 ;  /* 0x0000000900227c82 */ /* 0x000fe20008000000 */
[----:B------:R-:W1:Y:S01]  /*56c0*/  LDCU.64 UR16, c[0x0][0xf28] ;  /* 0x0001e500ff1077ac */ /* 0x000e620008000a00 */
[----:B------:R-:W-:-:S02]  /*56d0*/  UISETP.NE.AND UP6, UPT, UR15, 0x1, UPT ;  /* 0x000000010f00788c */ /* 0x000fc4000bfc5270 */
[----:B------:R-:W-:Y:S02]  /*56e0*/  UISETP.NE.AND UP5, UPT, UR30, 0x1, UPT ;  /* 0x000000011e00788c */ /* 0x000fe4000bfa5270 */
[----:B------:R-:W-:Y:S02]  /*56f0*/  USHF.R.U32.HI UR35, URZ, UR29, UR6 ;  /* 0x0000001dff237299 */ /* 0x000fe40008011606 */
[----:B------:R-:W-:Y:S02]  /*5700*/  USHF.R.U32.HI UR34, URZ, UR36, UR34 ;  /* 0x00000024ff227299 */ /* 0x000fe40008011622 */
[----:B------:R-:W-:Y:S01]  /*5710*/  UISETP.NE.AND UP2, UPT, UR4, 0x1, UPT ;  /* 0x000000010400788c */ /* 0x000fe2000bf45270 */
[----:B------:R-:W-:-:S10]  /*5720*/  UMOV UR12, URZ ;  /* 0x000000ff000c7c82 */ /* 0x000fd40008000000 */
.L_x_104:
[C---:B------:R-:W-:Y:S02]  /*5730*/  LEA R12, R14.reuse, UR24, 0x3 ;  /* 0x000000180e0c7c11 */ /* 0x040fe4000f8e18ff */
[----:B------:R-:W-:Y:S02]  /*5740*/  SHF.L.U32 R9, R13, 0x1f, RZ ;  /* 0x0000001f0d097819 */ /* 0x000fe400000006ff */
[----:B------:R-:W-:Y:S02]  /*5750*/  LEA R10, R14, UR24, 0x4 ;  /* 0x000000180e0a7c11 */ /* 0x000fe4000f8e20ff */
[----:B------:R-:W2:Y:S02]  /*5760*/  SYNCS.PHASECHK.TRANS64.TRYWAIT P0, [R12+URZ+0xd0], R9 ;  /* 0x0000d0090c0075a7 */ /* 0x000ea400080011ff */
[----:B--2-4-:R-:W-:Y:S05]  /*5770*/  @!P0 BRA `(.L_x_96) ;  /* 0x00000044002c8947 */ /* 0x014fea0003800000 */
.L_x_179:
[----:B--2---:R-:W2:Y:S01]  /*5780*/  LDS.128 R8, [R10+0x140] ;  /* 0x000140000a087984 */ /* 0x004ea20000000c00 */
[----:B------:R-:W-:Y:S01]  /*5790*/  UISETP.GE.AND UP0, UPT, UR39, 0x1, UPT ;  /* 0x000000012700788c */ /* 0x000fe2000bf06270 */
[----:B------:R-:W-:Y:S01]  /*57a0*/  @!PT LDS RZ, [RZ] ;  /* 0x00000000fffff984 */ /* 0x000fe20000000800 */
[----:B------:R-:W-:Y:S01]  /*57b0*/  @!PT LDS RZ, [RZ] ;  /* 0x00000000fffff984 */ /* 0x000fe20000000800 */
[----:B------:R-:W-:Y:S01]  /*57c0*/  @!PT LDS RZ, [RZ] ;  /* 0x00000000fffff984 */ /* 0x000fe20000000800 */
[----:B------:R-:W-:Y:S01]  /*57d0*/  @!PT LDS RZ, [RZ] ;  /* 0x00000000fffff984 */ /* 0x000fe20000000800 */
[----:B------:R4:W-:Y:S06]  /*57e0*/  MEMBAR.ALL.CTA ;  /* 0x0000000000007992 */ /* 0x0009ec0000008000 */
[----:B----4-:R-:W4:Y:S01]  /*57f0*/  FENCE.VIEW.ASYNC.S ;  /* 0x00000000000073c6 */ /* 0x010f220000000000 */
[----:B--2---:R-:W-:Y:S11]  /*5800*/  LOP3.LUT P0, RZ, R10, 0x1, RZ, 0xc0, !PT ;  /* 0x000000010aff7812 */ /* 0x004ff6000780c0ff */
[----:B------:R-:W-:Y:S02]  /*5810*/  @!UPT UIADD3 URZ, UPT, UPT, URZ, URZ, URZ ;  /* 0x000000fffffff290 */ /* 0x000fe4000fffe0ff */
[----:B----4-:R-:W-:Y:S01]  /*5820*/  VOTEU.ANY UP1, P0 ;  /* 0x0000000000ff7886 */ /* 0x010fe20000020100 */
[----:B------:R-:W-:Y:S11]  /*5830*/  PLOP3.LUT P0, PT, PT, PT, UP1, 0x80, 0x8 ;  /* 0x000000000008781c */ /* 0x000ff60003f0f018 */
[----:B------:R-:W-:Y:S02]  /*5840*/  @!UPT UIADD3 URZ, UPT, UPT, URZ, URZ, URZ ;  /* 0x000000fffffff290 */ /* 0x000fe4000fffe0ff */
[----:B------:R-:W-:Y:S02]  /*5850*/  @P0 SHF.R.U32.HI R0, RZ, 0x10, R9 ;  /* 0x00000010ff000819 */ /* 0x000fe40000011609 */
[----:B------:R-:W-:Y:S02]  /*5860*/  @P0 MOV R6, R8 ;  /* 0x0000000800060202 */ /* 0x000fe40000000f00 */
[----:B------:R-:W-:Y:S01]  /*5870*/  @P0 R2UR UR4, R0 ;  /* 0x00000000000402ca */ /* 0x000fe200000e0000 */
[----:B------:R-:W-:Y:S01]  /*5880*/  VIADD R0, R12, 0xe0 ;  /* 0x000000e00c007836 */ /* 0x000fe20000000000 */
[----:B------:R-:W-:Y:S02]  /*5890*/  @P0 LOP3.LUT R8, R9, 0xffff, RZ, 0xc0, !PT ;  /* 0x0000ffff09080812 */ /* 0x000fe400078ec0ff */
[----:B------:R-:W-:Y:S02]  /*58a0*/  @P0 R2UR UR6, R6 ;  /* 0x00000000060602ca */ /* 0x000fe400000e0000 */
[----:B------:R-:W-:Y:S02]  /*58b0*/  PRMT R0, RZ, 0x654, R0 ;  /* 0x00000654ff007816 */ /* 0x000fe40000000000 */
[----:B------:R-:W-:Y:S02]  /*58c0*/  @P0 R2UR UR5, R8 ;  /* 0x00000000080502ca */ /* 0x000fe400000e0000 */
[----:B------:R2:W-:Y:S03]  /*58d0*/  SYNCS.ARRIVE.TRANS64.RED.A1T0 RZ, [R0+URZ], RZ ;  /* 0x000000ff00ff79a7 */ /* 0x0005e600081004ff */
[----:B------:R-:W-:Y:S04]  /*58e0*/  @UP1 UMOV UR26, UR4 ;  /* 0x00000004001a1c82 */ /* 0x000fe80008000000 */
[----:B------:R-:W-:Y:S04]  /*58f0*/  @UP1 UMOV UR14, UR6 ;  /* 0x00000006000e1c82 */ /* 0x000fe80008000000 */
[----:B------:R-:W-:Y:S01]  /*5900*/  @UP1 UMOV UR13, UR5 ;  /* 0x00000005000d1c82 */ /* 0x000fe20008000000 */
[----:B------:R-:W-:Y:S05]  /*5910*/  BRA.U !UP0, `(.L_x_97) ;  /* 0x0000000108a47547 */ /* 0x000fea000b800000 */
[----:B------:R-:W-:Y:S02]  /*5920*/  UIMAD.WIDE.U32 UR8, UR13, UR31, URZ ;  /* 0x0000001f0d0872a5 */ /* 0x000fe4000f8e00ff */
[----:B------:R-:W-:Y:S02]  /*5930*/  UIMAD.WIDE.U32 UR10, UR14, UR28, URZ ;  /* 0x0000001c0e0a72a5 */ /* 0x000fe4000f8e00ff */
[----:B------:R-:W-:Y:S02]  /*5940*/  USEL UR4, UR32, UR34, !UP5 ;  /* 0x0000002220047287 */ /* 0x000fe4000e800000 */
[----:B------:R-:W-:Y:S02]  /*5950*/  USEL UR7, UR33, UR35, !UP6 ;  /* 0x0000002321077287 */ /* 0x000fe4000f000000 */
[----:B-1----:R-:W-:Y:S02]  /*5960*/  UIMAD.WIDE.U32 UR18, UR4, UR16, URZ ;  /* 0x00000010041272a5 */ /* 0x002fe4000f8e00ff */
[----:B------:R-:W-:Y:S01]  /*5970*/  UIMAD.WIDE.U32 UR20, UR7, UR16, URZ ;  /* 0x00000010071472a5 */ /* 0x000fe2000f8e00ff */
[----:B------:R-:W-:Y:S02]  /*5980*/  UMOV UR5, UR9 ;  /* 0x0000000900057c82 */ /* 0x000fe40008000000 */
[----:B------:R-:W-:Y:S03]  /*5990*/  USHF.R.U32.HI UR6, URZ, UR36, UR5 ;  /* 0x00000024ff067299 */ /* 0x000fe60008011605 */
[----:B------:R-:W-:Y:S01]  /*59a0*/  UMOV UR5, UR11 ;  /* 0x0000000b00057c82 */ /* 0x000fe20008000000 */
[----:B------:R-:W-:Y:S02]  /*59b0*/  USEL UR6, UR13, UR6, !UP5 ;  /* 0x000000060d067287 */ /* 0x000fe4000e800000 */
[----:B------:R-:W-:Y:S02]  /*59c0*/  USHF.R.U32.HI UR8, URZ, UR29, UR5 ;  /* 0x0000001dff087299 */ /* 0x000fe40008011605 */
[----:B------:R-:W-:Y:S01]  /*59d0*/  UIMAD.WIDE.U32 UR10, UR6, UR16, URZ ;  /* 0x00000010060a72a5 */ /* 0x000fe2000f8e00ff */
[----:B------:R-:W-:Y:S02]  /*59e0*/  UMOV UR5, UR19 ;  /* 0x0000001300057c82 */ /* 0x000fe40008000000 */
[----:B------:R-:W-:Y:S03]  /*59f0*/  @UP4 USHF.R.U32.HI UR4, URZ, UR17, UR5 ;  /* 0x00000011ff044299 */ /* 0x000fe60008011605 */
[----:B------:R-:W-:Y:S01]  /*5a00*/  UMOV UR5, UR21 ;  /* 0x0000001500057c82 */ /* 0x000fe20008000000 */
[----:B------:R-:W-:Y:S02]  /*5a10*/  UIMAD UR4, UR39, UR4, URZ ;  /* 0x00000004270472a4 */ /* 0x000fe4000f8e02ff */
[----:B------:R-:W-:Y:S02]  /*5a20*/  @UP4 USHF.R.U32.HI UR7, URZ, UR17, UR5 ;  /* 0x00000011ff074299 */ /* 0x000fe40008011605 */
[----:B------:R-:W-:Y:S02]  /*5a30*/  USEL UR5, UR14, UR8, !UP6 ;  /* 0x000000080e057287 */ /* 0x000fe4000f000000 */
[----:B------:R-:W-:Y:S02]  /*5a40*/  UIMAD UR8, UR39, UR7, URZ ;  /* 0x00000007270872a4 */ /* 0x000fe4000f8e02ff */
[----:B------:R-:W-:Y:S03]  /*5a50*/  UISETP.GE.AND UP0, UPT, UR6, UR4, UPT ;  /* 0x000000040600728c */ /* 0x000fe6000bf06270 */
[----:B------:R-:W-:Y:S01]  /*5a60*/  UMOV UR4, UR11 ;  /* 0x0000000b00047c82 */ /* 0x000fe20008000000 */
[----:B------:R-:W-:Y:S02]  /*5a70*/  UISETP.GE.OR UP0, UPT, UR5, UR8, UP0 ;  /* 0x000000080500728c */ /* 0x000fe40008706670 */
[----:B------:R-:W-:Y:S02]  /*5a80*/  USHF.R.U32.HI UR4, URZ, UR17, UR4 ;  /* 0x00000011ff047299 */ /* 0x000fe40008011604 */
[----:B------:R-:W-:Y:S02]  /*5a90*/  UIMAD.WIDE.U32 UR8, UR5, UR16, URZ ;  /* 0x00000010050872a5 */ /* 0x000fe4000f8e00ff */
[----:B------:R-:W-:Y:S04]  /*5aa0*/  USEL UR10, UR6, UR4, !UP4 ;  /* 0x00000004060a7287 */ /* 0x000fe8000e000000 */
[----:B------:R-:W-:Y:S01]  /*5ab0*/  UIADD3 UR11, UPT, UPT, -UR10, URZ, URZ ;  /* 0x000000ff0a0b7290 */ /* 0x000fe2000fffe1ff */
[----:B------:R-:W-:Y:S02]  /*5ac0*/  @!UP0 UMOV UR4, UR9 ;  /* 0x0000000900048c82 */ /* 0x000fe40008000000 */
[----:B------:R-:W-:Y:S02]  /*5ad0*/  @!UP0 USHF.R.U32.HI UR4, URZ, UR17, UR4 ;  /* 0x00000011ff048299 */ /* 0x000fe40008011604 */
[----:B------:R-:W-:Y:S02]  /*5ae0*/  UIMAD UR8, UR39, UR11, UR6 ;  /* 0x0000000b270872a4 */ /* 0x000fe4000f8e0206 */
[----:B------:R-:W-:Y:S04]  /*5af0*/  @!UP0 USEL UR4, UR5, UR4, !UP4 ;  /* 0x0000000405048287 */ /* 0x000fe8000e000000 */
[----:B------:R-:W-:Y:S02]  /*5b00*/  @!UP0 UIMAD UR8, UR7, UR8, UR4 ;  /* 0x00000008070882a4 */ /* 0x000fe4000f8e0204 */
[----:B------:R-:W-:Y:S02]  /*5b10*/  @!UP0 UIADD3 UR9, UPT, UPT, UR10, -UR4, URZ ;  /* 0x800000040a098290 */ /* 0x000fe4000fffe0ff */
[----:B------:R-:W-:Y:S02]  /*5b20*/  UIADD3 UR4, UPT, UPT, -UR5, URZ, URZ ;  /* 0x000000ff05047290 */ /* 0x000fe4000fffe1ff */
[----:B------:R-:W-:Y:S02]  /*5b30*/  UIADD3 UR7, UPT, UPT, -UR6, URZ, URZ ;  /* 0x000000ff06077290 */ /* 0x000fe4000fffe1ff */
[----:B------:R-:W-:Y:S02]  /*5b40*/  @!UP0 UIMAD UR6, UR9, UR39, UR5 ;  /* 0x00000027090682a4 */ /* 0x000fe4000f8e0205 */
[----:B------:R-:W-:Y:S02]  /*5b50*/  UIMAD UR14, UR15, UR4, UR14 ;  /* 0x000000040f0e72a4 */ /* 0x000fe4000f8e020e */
[----:B------:R-:W-:Y:S01]  /*5b60*/  UIMAD UR13, UR30, UR7, UR13 ;  /* 0x000000071e0d72a4 */ /* 0x000fe2000f8e020d */
[----:B------:R-:W-:Y:S02]  /*5b70*/  @!UP0 UMOV UR5, UR8 ;  /* 0x0000000800058c82 */ /* 0x000fe40008000000 */
[----:B------:R-:W-:Y:S02]  /*5b80*/  UIMAD UR14, UR5, UR15, UR14 ;  /* 0x0000000f050e72a4 */ /* 0x000fe4000f8e020e */
[----:B------:R-:W-:Y:S11]  /*5b90*/  UIMAD UR13, UR6, UR30, UR13 ;  /* 0x0000001e060d72a4 */ /* 0x000ff6000f8e020d */
[----:B------:R-:W-:Y:S01]  /*5ba0*/  @!UPT UIADD3 URZ, UPT, UPT, URZ, URZ, URZ ;  /* 0x000000fffffff290 */ /* 0x000fe2000fffe0ff */
.L_x_97:
[----:B------:R-:W4:Y:S01]  /*5bb0*/  @!UP2 LDCU.128 UR20, c[0x0][0xf10] ;  /* 0x0001e200ff14a7ac */ /* 0x000f220008000c00 */
[C---:B---3--:R-:W-:Y:S02]  /*5bc0*/  ISETP.NE.U32.AND P1, PT, R4.reuse, RZ, PT ;  /* 0x000000ff0400720c */ /* 0x048fe40003f25070 */
[----:B------:R-:W-:Y:S02]  /*5bd0*/  ISETP.NE.U32.AND P0, PT, R4, RZ, PT ;  /* 0x000000ff0400720c */ /* 0x000fe40003f05070 */
[C---:B------:R-:W-:Y:S02]  /*5be0*/  ISETP.NE.AND.EX P1, PT, R5.reuse, RZ, PT, P1 ;  /* 0x000000ff0500720c */ /* 0x040fe40003f25310 */
[----:B------:R-:W-:Y:S01]  /*5bf0*/  ISETP.NE.AND.EX P0, PT, R5, RZ, PT, P0 ;  /* 0x000000ff0500720c */ /* 0x000fe20003f05300 */
[----:B------:R-:W3:Y:S01]  /*5c00*/  @!UP2 LDCU UR5, c[0x0][0xf0c] ;  /* 0x0001e180ff05a7ac */ /* 0x000ee20008000800 */
[----:B------:R-:W-:Y:S02]  /*5c10*/  USHF.L.U32 UR11, UR27, 0x7, URZ ;  /* 0x000000071b0b7899 */ /* 0x000fe400080006ff */
[----:B------:R-:W-:Y:S02]  /*5c20*/  USHF.L.U32 UR10, UR25, 0x6, URZ ;  /* 0x00000006190a7899 */ /* 0x000fe400080006ff */
[----:B----4-:R-:W-:Y:S07]  /*5c30*/  UIMAD.WIDE.U32 UR6, UR14, UR20, URZ ;  /* 0x000000140e0672a5 */ /* 0x010fee000f8e00ff */
[----:B------:R-:W-:Y:S01]  /*5c40*/  @!UP2 UMOV UR4, UR7 ;  /* 0x000000070004ac82 */ /* 0x000fe20008000000 */
[----:B---3--:R-:W-:Y:S02]  /*5c50*/  @!UP2 UISETP.NE.AND UP0, UPT, UR5, 0x1, UPT ;  /* 0x000000010500a88c */ /* 0x008fe4000bf05270 */
[----:B------:R-:W-:Y:S02]  /*5c60*/  @!UP2 USHF.R.U32.HI UR4, URZ, UR21, UR4 ;  /* 0x00000015ff04a299 */ /* 0x000fe40008011604 */
[----:B------:R-:W-:Y:S02]  /*5c70*/  UIMAD.WIDE.U32 UR6, UR13, UR23, URZ ;  /* 0x000000170d0672a5 */ /* 0x000fe4000f8e00ff */
[----:B------:R-:W-:Y:S02]  /*5c80*/  @!UP2 USEL UR8, UR14, UR4, !UP0 ;  /* 0x000000040e08a287 */ /* 0x000fe4000c000000 */
[----:B------:R-:W-:Y:S03]  /*5c90*/  @!UP2 UISETP.NE.AND UP0, UPT, UR22, 0x1, UPT ;  /* 0x000000011600a88c */ /* 0x000fe6000bf05270 */
[----:B------:R-:W-:Y:S02]  /*5ca0*/  @!UP2 UMOV UR6, UR7 ;  /* 0x000000070006ac82 */ /* 0x000fe40008000000 */
[----:B------:R-:W3:Y:S02]  /*5cb0*/  @!UP2 LDCU UR4, c[0x0][0xf20] ;  /* 0x0001e400ff04a7ac */ /* 0x000ee40008000800 */
[----:B---3--:R-:W-:Y:S04]  /*5cc0*/  @!UP2 USHF.R.U32.HI UR6, URZ, UR4, UR6 ;  /* 0x00000004ff06a299 */ /* 0x008fe80008011606 */
[----:B------:R-:W-:Y:S04]  /*5cd0*/  @!UP2 USEL UR6, UR13, UR6, !UP0 ;  /* 0x000000060d06a287 */ /* 0x000fe8000c000000 */
[----:B------:R-:W-:Y:S02]  /*5ce0*/  @!UP2 UIADD3 UR4, UPT, UPT, -UR8, UR6, URZ ;  /* 0x000000060804a290 */ /* 0x000fe4000fffe1ff */
[----:B------:R-:W-:Y:S02]  /*5cf0*/  @!UP2 UIADD3 UR6, UPT, UPT, UR8, -UR6, URZ ;  /* 0x800000060806a290 */ /* 0x000fe4000fffe0ff */
[----:B------:R-:W-:Y:S02]  /*5d00*/  @!UP2 UIMAD UR14, UR4, UR5, UR14 ;  /* 0x00000005040ea2a4 */ /* 0x000fe4000f8e020e */
[----:B------:R-:W-:Y:S01]  /*5d10*/  @!UP2 UIMAD UR13, UR6, UR22, UR13 ;  /* 0x00000016060da2a4 */ /* 0x000fe2000f8e020d */
[----:B------:R-:W-:Y:S11]  /*5d20*/  BRA.U UP3, `(.L_x_98) ;  /* 0x0000000103107547 */ /* 0x000ff6000b800000 */
[----:B--2---:R-:W-:Y:S04]  /*5d30*/  MOV R0, UR38 ;  /* 0x0000002600007c02 */ /* 0x004fe80008000f00 */
[----:B------:R-:W-:Y:S04]  /*5d40*/  SHF.L.U32 R9, R0, 0x1f, RZ ;  /* 0x0000001f00097819 */ /* 0x000fe800000006ff */
[----:B------:R-:W2:Y:S02]  /*5d50*/  SYNCS.PHASECHK.TRANS64.TRYWAIT P2, [UR24+0xc8], R9 ;  /* 0x0000c809ff0075a7 */ /* 0x000ea40008041118 */
[----:B--2---:R-:W-:Y:S05]  /*5d60*/  @!P2 BRA `(.L_x_99) ;  /* 0x0000003c00c4a947 */ /* 0x004fea0003800000 */
.L_x_98:
[----:B------:R-:W-:Y:S05]  /*5d70*/  @!P1 BRA `(.L_x_100) ;  /* 0x0000000000309947 */ /* 0x000fea0003800000 */
[----:B------:R-:W-:Y:S01]  /*5d80*/  ISETP.NE.U32.AND P1, PT, R2, RZ, PT ;  /* 0x000000ff0200720c */ /* 0x000fe20003f25070 */
[----:B------:R-:W3:Y:S01]  /*5d90*/  LDCU.64 UR4, c[0x0][0x358] ;  /* 0x00006b00ff0477ac */ /* 0x000ee20008000a00 */
[----:B------:R-:W-:Y:S02]  /*5da0*/  IMAD.MOV.U32 R88, RZ, RZ, 0x1 ;  /* 0x00000001ff587424 */ /* 0x000fe400078e00ff */
[----:B------:R-:W-:Y:S11]  /*5db0*/  ISETP.NE.AND.EX P1, PT, R3, RZ, PT, P1 ;  /* 0x000000ff0300720c */ /* 0x000ff60003f25310 */
[----:B------:R-:W-:Y:S02]  /*5dc0*/  @!UPT UIADD3 URZ, UPT, UPT, URZ, URZ, URZ ;  /* 0x000000fffffff290 */ /* 0x000fe4000fffe0ff */
[----:B--2---:R-:W2:Y:S01]  /*5dd0*/  @P1 LDC.64 R8, c[0x0][0xc88] ;  /* 0x00032200ff081b82 */ /* 0x004ea20000000a00 */
[----:B------:R-:W-:Y:S04]  /*5de0*/  @P1 IMAD R0, R4, UR44, RZ ;  /* 0x0000002c04001c24 */ /* 0x000fe8000f8e02ff */
[----:B--2---:R-:W-:Y:S04]  /*5df0*/  @P1 IMAD.WIDE R8, R0, 0x4, R8 ;  /* 0x0000000400081825 */ /* 0x004fe800078e0208 */
[----:B------:R-:W-:Y:S01]  /*5e00*/  HFMA2 R0, -RZ, RZ, 0, 5.9604644775390625e-08 ;  /* 0x00000001ff007431 */ /* 0x000fe200000001ff */
[----:B---3-5:R3:W5:Y:S04]  /*5e10*/  @P1 LDG.E R41, desc[UR4][R8.64] ;  /* 0x0000000408291981 */ /* 0x028768000c1e1900 */
[----:B------:R-:W-:Y:S01]  /*5e20*/  @!P1 PRMT R88, R0, 0x7610, R88 ;  /* 0x0000761000589816 */ /* 0x000fe20000000058 */
[----:B---3--:R-:W4:Y:S06]  /*5e30*/  @!P1 LDC R41, c[0x0][0xc80] ;  /* 0x00032000ff299b82 */ /* 0x008f2c0000000800 */
.L_x_100:
[----:B----45:R-:W-:Y:S01]  /*5e40*/  @!P0 FSETP.EQ.AND P1, PT, R41, RZ, PT ;  /* 0x000000ff2900820b */ /* 0x030fe20003f22000 */
[----:B------:R-:W-:Y:S01]  /*5e50*/  @!UPT UIADD3 URZ, UPT, UPT, URZ, URZ, URZ ;  /* 0x000000fffffff290 */ /* 0x000fe2000fffe0ff */
[----:B------:R-:W-:Y:S11]  /*5e60*/  @!P0 BRA `(.L_x_101) ;  /* 0x0000000000188947 */ /* 0x000ff60003800000 */
[----:B------:R-:W-:Y:S02]  /*5e70*/  LOP3.LUT P0, RZ, R88, 0xff, RZ, 0xc0, !PT ;  /* 0x000000ff58ff7812 */ /* 0x000fe4000780c0ff */
[----:B------:R-:W-:Y:S04]  /*5e80*/  ISETP.NE.U32.AND P1, PT, R2, RZ, PT ;  /* 0x000000ff0200720c */ /* 0x000fe80003f25070 */
[----:B------:R-:W-:Y:S04]  /*5e90*/  ISETP.NE.AND.EX P1, PT, R3, RZ, PT, P1 ;  /* 0x000000ff0300720c */ /* 0x000fe80003f25310 */
[----:B------:R-:W-:Y:S03]  /*5ea0*/  PLOP3.LUT P1, PT, P1, PT, PT, 0x8, 0x80 ;  /* 0x000000000080781c */ /* 0x000fe60000f2e170 */
[----:B------:R-:W-:Y:S11]  /*5eb0*/  @P0 FSETP.EQ.AND P1, PT, R41, RZ, PT ;  /* 0x000000ff2900020b */ /* 0x000ff60003f22000 */
[----:B------:R-:W-:Y:S02]  /*5ec0*/  @!UPT UIADD3 URZ, UPT, UPT, URZ, URZ, URZ ;  /* 0x000000fffffff290 */ /* 0x000fe4000fffe0ff */
.L_x_101:
[----:B------:R-:W-:Y:S01]  /*5ed0*/  ULEA UR4, UR12, UR24, 0x3 ;  /* 0x000000180c047291 */ /* 0x000fe2000f8e18ff */
[----:B--2---:R-:W-:Y:S02]  /*5ee0*/  SHF.L.U32 R9, R15, 0x1f, RZ ;  /* 0x0000001f0f097819 */ /* 0x004fe400000006ff */
[----:B------:R-:W-:Y:S04]  /*5ef0*/  ELECT P0, URZ, PT ;  /* 0x0000000000ff782f */ /* 0x000fe80003800000 */
[----:B------:R-:W-:Y:S02]  /*5f00*/  PLOP3.LUT P1, PT, P1, P0, PT, 0xf2, 0x2f ;  /* 0x00000000002f781c */ /* 0x000fe40000f21e72 */
[----:B------:R-:W2:Y:S11]  /*5f10*/  SYNCS.PHASECHK.TRANS64.TRYWAIT P2, [UR4+0xa8], R9 ;  /* 0x0000a809ff0075a7 */ /* 0x000eb60008041104 */
[----:B------:R-:W-:Y:S05]  /*5f20*/  @!P1 IADD3 R8, P0, PT, R16, 0x980, RZ ;  /* 0x0000098010089810 */ /* 0x000fea0007f1e0ff */
[----:B------:R-:W-:Y:S01]  /*5f30*/  @!P1 IMAD.X R6, RZ, RZ, R17, P0 ;  /* 0x000000ffff069224 */ /* 0x000fe200000e0611 */
[----:B--2---:R-:W-:Y:S07]  /*5f40*/  @!P2 BRA `(.L_x_102) ;  /* 0x0000003c0064a947 */ /* 0x004fee0003800000 */
.L_x_182:
[----:B------:R-:W3:Y:S01]  /*5f50*/  S2UR UR20, SR_CgaCtaId ;  /* 0x00000000001479c3 */ /* 0x000ee20000008800 */
[----:B------:R-:W-:Y:S01]  /*5f60*/  @!P1 R2UR UR7, R6 ;  /* 0x00000000060792ca */ /* 0x000fe200000e0000 */
[----:B------:R-:W-:Y:S01]  /*5f70*/  UIADD3 UR5, UPT, UPT, UR12, 0x1, URZ ;  /* 0x000000010c057890 */ /* 0x000fe2000fffe0ff */
[----:B------:R-:W-:Y:S01]  /*5f80*/  @!P1 R2UR UR6, R8 ;  /* 0x00000000080692ca */ /* 0x000fe200000e0000 */
[----:B------:R-:W-:Y:S01]  /*5f90*/  UIADD3 UR9, UPT, UPT, UR4, 0x90, URZ ;  /* 0x0000009004097890 */ /* 0x000fe2000fffe0ff */
[----:B------:R-:W-:Y:S01]  /*5fa0*/  @!P1 IMAD.MOV.U32 R6, RZ, RZ, 0x2000 ;  /* 0x00002000ff069424 */ /* 0x000fe200078e00ff */
[----:B------:R-:W-:Y:S01]  /*5fb0*/  UISETP.NE.AND UP0, UPT, UR5, 0x3, UPT ;  /* 0x000000030500788c */ /* 0x000fe2000bf05270 */
[----:B------:R-:W-:Y:S01]  /*5fc0*/  VIADD R14, R14, 0x1 ;  /* 0x000000010e0e7836 */ /* 0x000fe20000000000 */
[----:B------:R-:W-:Y:S01]  /*5fd0*/  UMOV UR22, 0x0 ;  /* 0x0000000000167882 */ /* 0x000fe20000000000 */
[----:B------:R-:W-:Y:S05]  /*5fe0*/  UMOV UR23, 0x10000000 ;  /* 0x1000000000177882 */ /* 0x000fea0000000000 */
[----:B--2---:R-:W-:Y:S01]  /*5ff0*/  IMAD.U32 R9, RZ, RZ, UR7 ;  /* 0x00000007ff097e24 */ /* 0x004fe2000f8e00ff */
[----:B------:R-:W-:Y:S01]  /*6000*/  USEL UR7, URZ, 0x1, UP0 ;  /* 0x00000001ff077887 */ /* 0x000fe20008000000 */
[----:B------:R-:W-:Y:S01]  /*6010*/  IMAD.U32 R8, RZ, RZ, UR6 ;  /* 0x00000006ff087e24 */ /* 0x000fe2000f8e00ff */
[----:B------:R-:W-:Y:S02]  /*6020*/  USEL UR6, UR5, URZ, UP0 ;  /* 0x000000ff05067287 */ /* 0x000fe40008000000 */
[----:B------:R-:W-:Y:S01]  /*6030*/  VOTEU.ALL UP0, P1 ;  /* 0x0000000000ff7886 */ /* 0x000fe20000800000 */
[----:B------:R-:W-:Y:S02]  /*6040*/  @!P1 R2UR UR19, R9 ;  /* 0x00000000091392ca */ /* 0x000fe400000e0000 */
[----:B------:R-:W-:Y:S02]  /*6050*/  @!P1 R2UR UR18, R8 ;  /* 0x00000000081292ca */ /* 0x000fe400000e0000 */
[----:B------:R-:W-:Y:S01]  /*6060*/  @!UP0 ULEA UR5, UR12, UR24, 0xd ;  /* 0x000000180c058291 */ /* 0x000fe2000f8e68ff */
[----:B------:R-:W-:Y:S01]  /*6070*/  LOP3.LUT R15, R15, UR7, RZ, 0x3c, !PT ;  /* 0x000000070f0f7c12 */ /* 0x000fe2000f8e3cff */
[----:B---3--:R-:W-:Y:S02]  /*6080*/  UPRMT UR20, UR20, 0x654, UR9 ;  /* 0x0000065414147896 */ /* 0x008fe40008000009 */
[----:B------:R-:W-:Y:S01]  /*6090*/  @!UP0 UIADD3 UR8, UPT, UPT, UR5, 0x200, URZ ;  /* 0x0000020005088890 */ /* 0x000fe2000fffe0ff */
[----:B------:R-:W-:Y:S01]  /*60a0*/  SHF.L.U32 R0, R15, 0x1f, RZ ;  /* 0x0000001f0f007819 */ /* 0x000fe200000006ff */
[----:B------:R-:W-:Y:S01]  /*60b0*/  VOTEU.ALL UP0, P1 ;  /* 0x0000000000ff7886 */ /* 0x000fe20000800000 */
[----:B------:R-:W-:Y:S01]  /*60c0*/  UMOV UR12, UR44 ;  /* 0x0000002c000c7c82 */ /* 0x000fe20008000000 */
[----:B------:R-:W-:Y:S05]  /*60d0*/  ULEA UR5, UR6, UR24, 0x3 ;  /* 0x0000001806057291 */ /* 0x000fea000f8e18ff */
[----:B------:R2:W-:Y:S01]  /*60e0*/  @!UP0 UTMALDG.3D [UR8], [UR18], desc[UR22] ;  /* 0x00001608120085b4 */ /* 0x0005e20008011000 */
[----:B------:R2:W-:Y:S01]  /*60f0*/  @!P1 SYNCS.ARRIVE.TRANS64.RED.A0TR RZ, [UR4+0x90], R6 ;  /* 0x00009006ffff99a7 */ /* 0x0005e20008300404 */
[----:B------:R-:W-:Y:S02]  /*6100*/  SYNCS.ARRIVE.TRANS64.RED.A1T0 RZ, [UR20], RZ ;  /* 0x000000ffffff79a7 */ /* 0x000fe40008100414 */
[----:B------:R-:W3:Y:S02]  /*6110*/  SYNCS.PHASECHK.TRANS64.TRYWAIT P0, [UR5+0xa8], R0 ;  /* 0x0000a800ff0075a7 */ /* 0x000ee40008001105 */
[----:B--23--:R-:W-:Y:S05]  /*6120*/  @!P0 BRA `(.L_x_103) ;  /* 0x0000003c00048947 */ /* 0x00cfea0003800000 */
.L_x_184:
[----:B------:R-:W3:Y:S01]  /*6130*/  S2UR UR12, SR_CgaCtaId ;  /* 0x00000000000c79c3 */ /* 0x000ee20000008800 */
[----:B------:R-:W-:Y:S01]  /*6140*/  UIADD3 UR9, UPT, UPT, UR5, 0x90, URZ ;  /* 0x0000009005097890 */ /* 0x000fe2000fffe0ff */
[----:B------:R-:W-:Y:S01]  /*6150*/  @!P1 IADD3 R6, P0, PT, R16, 0x980, RZ ;  /* 0x0000098010069810 */ /* 0x000fe20007f1e0ff */
[----:B------:R-:W-:Y:S01]  /*6160*/  UPLOP3.LUT UP3, UPT, UPT, UPT, UPT, 0x80, 0x8 ;  /* 0x000000000008789c */ /* 0x000fe20003f6f070 */
[----:B------:R-:W-:Y:S01]  /*6170*/  R2UR UR23, R90 ;  /* 0x000000005a1772ca */ /* 0x000fe200000e0000 */
[----:B------:R-:W-:Y:S01]  /*6180*/  UMOV UR20, 0x0 ;  /* 0x0000000000147882 */ /* 0x000fe20000000000 */
[----:B------:R-:W-:Y:S01]  /*6190*/  @!P1 R2UR UR7, R6 ;  /* 0x00000000060792ca */ /* 0x000fe200000e0000 */
[----:B--2---:R-:W-:Y:S01]  /*61a0*/  @!P1 IMAD.X R0, RZ, RZ, R17, P0 ;  /* 0x000000ffff009224 */ /* 0x004fe200000e0611 */
[----:B------:R-:W-:Y:S01]  /*61b0*/  UMOV UR21, 0x10000000 ;  /* 0x1000000000157882 */ /* 0x000fe20000000000 */
[----:B------:R-:W-:Y:S01]  /*61c0*/  VOTEU.ALL UP0, P1 ;  /* 0x0000000000ff7886 */ /* 0x000fe20000800000 */
[----:B------:R-:W-:Y:S02]  /*61d0*/  R2UR UR22, R91 ;  /* 0x000000005b1672ca */ /* 0x000fe400000e0000 */
[----:B------:R-:W-:Y:S02]  /*61e0*/  @!P1 R2UR UR4, R0 ;  /* 0x00000000000492ca */ /* 0x000fe400000e0000 */
[----:B------:R-:W-:Y:S01]  /*61f0*/  @!UP0 UIADD3 UR10, UPT, UPT, UR10, 0x20, URZ ;  /* 0x000000200a0a8890 */ /* 0x000fe2000fffe0ff */
[C---:B------:R-:W-:Y:S02]  /*6200*/  ISETP.NE.AND P0, PT, R14.reuse, 0x2, PT ;  /* 0x000000020e00780c */ /* 0x040fe40003f05270 */
[----:B------:R-:W-:Y:S02]  /*6210*/  UIADD3 UR25, UPT, UPT, UR13, UR23, URZ ;  /* 0x000000170d197290 */ /* 0x000fe4000fffe0ff */
[----:B------:R-:W-:Y:S01]  /*6220*/  IMAD.U32 R8, RZ, RZ, UR7 ;  /* 0x00000007ff087e24 */ /* 0x000fe2000f8e00ff */
[----:B------:R-:W-:Y:S02]  /*6230*/  SEL R0, RZ, 0x1, P0 ;  /* 0x00000001ff007807 */ /* 0x000fe40000000000 */
[----:B------:R-:W-:Y:S01]  /*6240*/  SEL R14, R14, RZ, P0 ;  /* 0x000000ff0e0e7207 */ /* 0x000fe20000000000 */
[----:B------:R-:W-:Y:S01]  /*6250*/  UIADD3 UR27, UPT, UPT, UR14, UR22, URZ ;  /* 0x000000160e1b7290 */ /* 0x000fe2000fffe0ff */
[----:B------:R-:W-:Y:S01]  /*6260*/  @!P1 R2UR UR18, R8 ;  /* 0x00000000081292ca */ /* 0x000fe200000e0000 */
[----:B------:R-:W-:Y:S01]  /*6270*/  IMAD.U32 R9, RZ, RZ, UR4 ;  /* 0x00000004ff097e24 */ /* 0x000fe2000f8e00ff */
[----:B------:R-:W-:Y:S01]  /*6280*/  @!UP0 ULEA UR4, UR6, UR24, 0xd ;  /* 0x0000001806048291 */ /* 0x000fe2000f8e68ff */
[----:B------:R-:W-:Y:S03]  /*6290*/  LOP3.LUT R13, R13, R0, RZ, 0x3c, !PT ;  /* 0x000000000d0d7212 */ /* 0x000fe600078e3cff */
[----:B------:R-:W-:Y:S01]  /*62a0*/  @!P1 R2UR UR19, R9 ;  /* 0x00000000091392ca */ /* 0x000fe200000e0000 */
[----:B------:R-:W-:Y:S02]  /*62b0*/  @!UP0 UIADD3 UR8, UPT, UPT, UR4, 0x200, URZ ;  /* 0x0000020004088890 */ /* 0x000fe4000fffe0ff */
[----:B---3--:R-:W-:Y:S01]  /*62c0*/  UPRMT UR4, UR12, 0x654, UR9 ;  /* 0x000006540c047896 */ /* 0x008fe20008000009 */
[----:B------:R-:W-:Y:S02]  /*62d0*/  VOTEU.ALL UP0, P1 ;  /* 0x0000000000ff7886 */ /* 0x000fe40000800000 */
[----:B------:R-:W-:Y:S01]  /*62e0*/  UMOV UR12, UR44 ;  /* 0x0000002c000c7c82 */ /* 0x000fe20008000000 */
[----:B------:R-:W-:Y:S06]  /*62f0*/  UMOV UR44, UR26 ;  /* 0x0000001a002c7c82 */ /* 0x000fec0008000000 */
[----:B------:R2:W-:Y:S01]  /*6300*/  @!UP0 UTMALDG.3D [UR8], [UR18], desc[UR20] ;  /* 0x00001408120085b4 */ /* 0x0005e20008011000 */
[----:B------:R4:W-:Y:S01]  /*6310*/  @!P1 SYNCS.ARRIVE.TRANS64.RED.A0TR RZ, [UR5+0x90], R7 ;  /* 0x00009007ffff99a7 */ /* 0x0009e20008300405 */
[----:B------:R-:W-:Y:S01]  /*6320*/  SYNCS.ARRIVE.TRANS64.RED.A1T0 RZ, [UR4], RZ ;  /* 0x000000ffffff79a7 */ /* 0x000fe20008100404 */
[----:B------:R-:W-:Y:S04]  /*6330*/  UIADD3 UR4, UPT, UPT, UR6, 0x1, URZ ;  /* 0x0000000106047890 */ /* 0x000fe8000fffe0ff */
[----:B------:R-:W-:Y:S04]  /*6340*/  UISETP.NE.AND UP0, UPT, UR4, 0x3, UPT ;  /* 0x000000030400788c */ /* 0x000fe8000bf05270 */
[----:B------:R-:W-:Y:S06]  /*6350*/  USEL UR5, URZ, 0x1, UP0 ;  /* 0x00000001ff057887 */ /* 0x000fec0008000000 */
[----:B------:R-:W-:Y:S01]  /*6360*/  LOP3.LUT R15, R15, UR5, RZ, 0x3c, !PT ;  /* 0x000000050f0f7c12 */ /* 0x000fe2000f8e3cff */
[----:B--2---:R-:W-:Y:S01]  /*6370*/  USEL UR12, UR4, URZ, UP0 ;  /* 0x000000ff040c7287 */ /* 0x004fe20008000000 */
[----:B------:R-:W-:Y:S11]  /*6380*/  BRA.U UP1, `(.L_x_104) ;  /* 0xfffffff101e87547 */ /* 0x000ff6000b83ffff */
[----:B------:R-:W-:Y:S01]  /*6390*/  UIADD3 UR24, UPT, UPT, UR24, 0xa8, URZ ;  /* 0x000000a818187890 */ /* 0x000fe2000fffe0ff */
[----:B------:R-:W-:-:S03]  /*63a0*/  SHF.L.U32 R3, R15, 0x1f, RZ ;  /* 0x0000001f0f037819 */ /* 0x000fc600000006ff */
[----:B------:R-:W-:-:S09]  /*63b0*/  ULEA UR4, UR12, UR24, 0x3 ;  /* 0x000000180c047291 */ /* 0x000fd2000f8e18ff */
[----:B------:R-:W2:Y:S02]  /*63c0*/  SYNCS.PHASECHK.TRANS64.TRYWAIT P0, [UR4], R3 ;  /* 0x00000003ff0075a7 */ /* 0x000ea40008001104 */
[----:B--2---:R-:W-:Y:S05]  /*63d0*/  @!P0 BRA `(.L_x_105) ;  /* 0x0000003800708947 */ /* 0x004fea0003800000 */
.L_x_186:
[----:B------:R-:W-:-:S04]  /*63e0*/  UIADD3 UR4, UPT, UPT, UR12, 0x1, URZ ;  /* 0x000000010c047890 */ /* 0x000fc8000fffe0ff */
[----:B------:R-:W-:-:S04]  /*63f0*/  UISETP.NE.AND UP0, UPT, UR4, 0x3, UPT ;  /* 0x000000030400788c */ /* 0x000fc8000bf05270 */
[----:B------:R-:W-:Y:S02]  /*6400*/  USEL UR6, URZ, 0x1, UP0 ;  /* 0x00000001ff067887 */ /* 0x000fe40008000000 */
[----:B------:R-:W-:-:S04]  /*6410*/  USEL UR4, UR4, URZ, UP0 ;  /* 0x000000ff04047287 */ /* 0x000fc80008000000 */
[----:B------:R-:W-:Y:S01]  /*6420*/  ULEA UR5, UR4, UR24, 0x3 ;  /* 0x0000001804057291 */ /* 0x000fe2000f8e18ff */
[----:B------:R-:W-:-:S04]  /*6430*/  LOP3.LUT R15, R15, UR6, RZ, 0x3c, !PT ;  /* 0x000000060f0f7c12 */ /* 0x000fc8000f8e3cff */
[----:B--2---:R-:W-:-:S04]  /*6440*/  SHF.L.U32 R3, R15, 0x1f, RZ ;  /* 0x0000001f0f037819 */ /* 0x004fc800000006ff */
[----:B------:R-:W2:Y:S02]  /*6450*/  SYNCS.PHASECHK.TRANS64.TRYWAIT P0, [UR5], R3 ;  /* 0x00000003ff0075a7 */ /* 0x000ea40008001105 */
[----:B--2---:R-:W-:Y:S05]  /*6460*/  @!P0 BRA `(.L_x_106) ;  /* 0x0000003800648947 */ /* 0x004fea0003800000 */
.L_x_188:
[----:B------:R-:W-:-:S04]  /*6470*/  UIADD3 UR4, UPT, UPT, UR4, 0x1, URZ ;  /* 0x0000000104047890 */ /* 0x000fc8000fffe0ff */
[----:B------:R-:W-:-:S04]  /*6480*/  UISETP.NE.AND UP0, UPT, UR4, 0x3, UPT ;  /* 0x000000030400788c */ /* 0x000fc8000bf05270 */
[----:B------:R-:W-:Y:S02]  /*6490*/  USEL UR5, URZ, 0x1, UP0 ;  /* 0x00000001ff057887 */ /* 0x000fe40008000000 */
[----:B------:R-:W-:-:S04]  /*64a0*/  USEL UR4, UR4, URZ, UP0 ;  /* 0x000000ff04047287 */ /* 0x000fc80008000000 */
[----:B------:R-:W-:Y:S01]  /*64b0*/  ULEA UR4, UR4, UR24, 0x3 ;  /* 0x0000001804047291 */ /* 0x000fe2000f8e18ff */
[----:B--2---:R-:W-:-:S04]  /*64c0*/  LOP3.LUT R3, R15, UR5, RZ, 0x3c, !PT ;  /* 0x000000050f037c12 */ /* 0x004fc8000f8e3cff */
[----:B------:R-:W-:Y:S01]  /*64d0*/  SHF.L.U32 R3, R3, 0x1f, RZ ;  /* 0x0000001f03037819 */ /* 0x000fe200000006ff */
[----:B------:R-:W-:-:S07]  /*64e0*/  IMAD.U32 R0, RZ, RZ, UR4 ;  /* 0x00000004ff007e24 */ /* 0x000fce000f8e00ff */
.L_x_107:
[----:B--2---:R2:W3:Y:S02]  /*64f0*/  SYNCS.PHASECHK.TRANS64.TRYWAIT P0, [R0+URZ], R3 ;  /* 0x00000003000075a7 */ /* 0x0044e400080011ff */
[----:B---3--:R-:W-:Y:S05]  /*6500*/  @!P0 NANOSLEEP.SYNCS 0x989680 ;  /* 0x009896800000895d */ /* 0x008fea0003900000 */
[----:B------:R-:W3:Y:S02]  /*6510*/  @!P0 SYNCS.PHASECHK.TRANS64 P0, [R0+URZ], R3 ;  /* 0x00000003000085a7 */ /* 0x000ee400080010ff */
[----:B-1-3--:R-:W-:Y:S05]  /*6520*/  @P0 EXIT ;  /* 0x000000000000094d */ /* 0x00afea0003800000 */
[----:B------:R-:W-:Y:S05]  /*6530*/  BRA `(.L_x_107) ;  /* 0xfffffffc00ec7947 */ /* 0x000fea000383ffff */
.L_x_95:
[----:B------:R-:W-:-:S06]  /*6540*/  UISETP.GE.AND UP0, UPT, UR24, 0x4, UPT ;  /* 0x000000041800788c */ /* 0x000fcc000bf06270 */
[----:B------:R-:W-:-:S13]  /*6550*/  PLOP3.LUT P0, PT, PT, PT, UP0, 0x80, 0x8 ;  /* 0x000000000008781c */ /* 0x000fda0003f0f008 */
[----:B------:R-:W-:Y:S05]  /*6560*/  @!P0 EXIT ;  /* 0x000000000000894d */ /* 0x000fea0003800000 */
[----:B------:R-:W1:Y:S08]  /*6570*/  S2UR UR4, SR_CgaCtaId ;  /* 0x00000000000479c3 */ /* 0x000e700000008800 */
[----:B------:R-:W-:Y:S01]  /*6580*/  BAR.SYNC.DEFER_BLOCKING 0x6, 0xa0 ;  /* 0x0182800000007b1d */ /* 0x000fe20000010000 */
[C---:B------:R-:W-:Y:S01]  /*6590*/  IMAD.SHL.U32 R5, R95.reuse, 0x20, RZ ;  /* 0x000000205f057824 */ /* 0x040fe200078e00ff */
[C---:B------:R-:W-:Y:S01]  /*65a0*/  LOP3.LUT R96, R95.reuse, 0x2, RZ, 0xc0, !PT ;  /* 0x000000025f607812 */ /* 0x040fe200078ec0ff */
[C---:B------:R-:W-:Y:S01]  /*65b0*/  IMAD.SHL.U32 R100, R95.reuse, 0x4, RZ ;  /* 0x000000045f647824 */ /* 0x040fe200078e00ff */
[C---:B------:R-:W-:Y:S01]  /*65c0*/  LOP3.LUT R101, R95.reuse, 0x60, RZ, 0xc0, !PT ;  /* 0x000000605f657812 */ /* 0x040fe200078ec0ff */
[----:B------:R-:W-:Y:S01]  /*65d0*/  IMAD.U32 R37, R95, 0x10000, RZ ;  /* 0x000100005f257824 */ /* 0x000fe200078e00ff */
[----:B------:R-:W-:-:S02]  /*65e0*/  UMOV UR47, 0x400 ;  /* 0x00000400002f7882 */ /* 0x000fc40000000000 */
[----:B------:R-:W2:Y:S01]  /*65f0*/  LDC.64 R80, c[0x0][0xc88] ;  /* 0x00032200ff507b82 */ /* 0x000ea20000000a00 */
[----:B------:R-:W-:Y:S01]  /*6600*/  LOP3.LUT R7, R5, 0xc0, RZ, 0xc0, !PT ;  /* 0x000000c005077812 */ /* 0x000fe200078ec0ff */
[----:B------:R-:W-:Y:S01]  /*6610*/  HFMA2 R36, -RZ, RZ, 0, 0 ;  /* 0x00000000ff247431 */ /* 0x000fe200000001ff */
[----:B------:R-:W-:Y:S01]  /*6620*/  LOP3.LUT R95, R95, 0x4, RZ, 0xc0, !PT ;  /* 0x000000045f5f7812 */ /* 0x000fe200078ec0ff */
[----:B------:R-:W-:Y:S01]  /*6630*/  IMAD.MOV.U32 R98, RZ, RZ, RZ ;  /* 0x000000ffff627224 */ /* 0x000fe200078e00ff */
[----:B------:R-:W-:Y:S01]  /*6640*/  LOP3.LUT R100, R7, 0x18, R100, 0xf8, !PT ;  /* 0x0000001807647812 */ /* 0x000fe200078ef864 */
[----:B------:R-:W-:Y:S01]  /*6650*/  IMAD.MOV.U32 R94, RZ, RZ, RZ ;  /* 0x000000ffff5e7224 */ /* 0x000fe200078e00ff */
[----:B------:R-:W-:Y:S01]  /*6660*/  LOP3.LUT R37, R37, 0x600000, RZ, 0xc0, !PT ;  /* 0x0060000025257812 */ /* 0x000fe200078ec0ff */
[----:B------:R-:W3:Y:S01]  /*6670*/  LDC.64 R82, c[0x0][0xc90] ;  /* 0x00032400ff527b82 */ /* 0x000ee20000000a00 */
[----:B------:R-:W-:Y:S01]  /*6680*/  IADD3 R99, PT, PT, -R95, 0x2, RZ ;  /* 0x000000025f637810 */ /* 0x000fe20007ffe1ff */
[----:B------:R-:W-:Y:S01]  /*6690*/  IMAD.MOV R96, RZ, RZ, -R96 ;  /* 0x000000ffff607224 */ /* 0x000fe200078e0a60 */
[----:B------:R-:W-:Y:S01]  /*66a0*/  LOP3.LUT R100, R100, 0xf20, R5, 0xf8, !PT ;  /* 0x00000f2064647812 */ /* 0x000fe200078ef805 */
[----:B------:R-:W4:Y:S01]  /*66b0*/  LDCU UR62, c[0x0][0x370] ;  /* 0x00006e00ff3e77ac */ /* 0x000f220008000800 */
[----:B------:R-:W-:Y:S01]  /*66c0*/  MOV R97, RZ ;  /* 0x000000ff00617202 */ /* 0x000fe20000000f00 */
[----:B------:R-:W-:Y:S01]  /*66d0*/  IMAD.SHL.U32 R99, R99, 0x10, RZ ;  /* 0x0000001063637824 */ /* 0x000fe200078e00ff */
[----:B------:R-:W-:Y:S01]  /*66e0*/  IADD3 R95, PT, PT, -R95, RZ, RZ ;  /* 0x000000ff5f5f7210 */ /* 0x000fe20007ffe1ff */
[----:B-1----:R-:W-:Y:S01]  /*66f0*/  ULEA UR47, UR4, UR47, 0x18 ;  /* 0x0000002f042f7291 */ /* 0x002fe2000f8ec0ff */
[----:B------:R-:W1:Y:S01]  /*6700*/  LDC.64 R78, c[0x0][0xcb0] ;  /* 0x00032c00ff4e7b82 */ /* 0x000e620000000a00 */
[----:B------:R-:W-:Y:S01]  /*6710*/  UMOV UR54, 0x1 ;  /* 0x0000000100367882 */ /* 0x000fe20000000000 */
[----:B------:R-:W-:Y:S01]  /*6720*/  UMOV UR46, URZ ;  /* 0x000000ff002e7c82 */ /* 0x000fe20008000000 */
[----:B------:R-:W-:Y:S01]  /*6730*/  UIADD3 UR4, UPT, UPT, UR47, 0x200, URZ ;  /* 0x000002002f047890 */ /* 0x000fe2000fffe0ff */
[----:B------:R-:W1:Y:S04]  /*6740*/  LDCU UR42, c[0x0][0xf0c] ;  /* 0x0001e180ff2a77ac */ /* 0x000e680008000800 */
[----:B------:R-:W4:Y:S01]  /*6750*/  LDS R0, [UR47+0x160] ;  /* 0x0001602fff007984 */ /* 0x000f220008000800 */
[----:B------:R-:W1:Y:S01]  /*6760*/  LDC.64 R76, c[0x0][0xca8] ;  /* 0x00032a00ff4c7b82 */ /* 0x000e620000000a00 */
[----:B------:R-:W-:Y:S01]  /*6770*/  LEA R100, R100, UR4, 0x1 ;  /* 0x0000000464647c11 */ /* 0x000fe2000f8e08ff */
[----:B------:R-:W1:Y:S01]  /*6780*/  LDCU UR38, c[0x0][0xf30] ;  /* 0x0001e600ff2677ac */ /* 0x000e620008000800 */
[----:B------:R-:W1:Y:S01]  /*6790*/  LDCU.64 UR60, c[0x0][0xc88] ;  /* 0x00019100ff3c77ac */ /* 0x000e620008000a00 */
[----:B------:R-:W1:Y:S01]  /*67a0*/  LDCU.64 UR40, c[0x0][0xf28] ;  /* 0x0001e500ff2877ac */ /* 0x000e620008000a00 */
[----:B------:R-:W1:Y:S01]  /*67b0*/  LDCU.128 UR56, c[0x0][0xf10] ;  /* 0x0001e200ff3877ac */ /* 0x000e620008000c00 */
[----:B------:R-:W1:Y:S01]  /*67c0*/  LDCU UR55, c[0x0][0x374] ;  /* 0x00006e80ff3777ac */ /* 0x000e620008000800 */
[----:B------:R-:W-:Y:S01]  /*67d0*/  UMOV UR53, URZ ;  /* 0x000000ff00357c82 */ /* 0x000fe20008000000 */
[----:B------:R-:W-:Y:S01]  /*67e0*/  UMOV UR52, URZ ;  /* 0x000000ff00347c82 */ /* 0x000fe20008000000 */
[----:B----4-:R-:W-:-:S02]  /*67f0*/  IMAD.IADD R37, R0, 0x1, R37 ;  /* 0x0000000100257824 */ /* 0x010fc400078e0225 */
[----:B--23--:R-:W-:-:S07]  /*6800*/  IMAD.U32 R0, RZ, RZ, UR4 ;  /* 0x00000004ff007e24 */ /* 0x00cfce000f8e00ff */
.L_x_138:
[C---:B------:R-:W-:Y:S02]  /*6810*/  LEA R3, R94.reuse, UR47, 0x3 ;  /* 0x0000002f5e037c11 */ /* 0x040fe4000f8e18ff */
[----:B------:R-:W-:Y:S02]  /*6820*/  SHF.L.U32 R0, R97, 0x1f, RZ ;  /* 0x0000001f61007819 */ /* 0x000fe400000006ff */
[----:B------:R-:W-:Y:S02]  /*6830*/  LEA R5, R94, UR47, 0x4 ;  /* 0x0000002f5e057c11 */ /* 0x000fe4000f8e20ff */
[----:B------:R-:W2:Y:S02]  /*6840*/  SYNCS.PHASECHK.TRANS64.TRYWAIT P0, [R3+URZ+0xd0], R0 ;  /* 0x0000d000030075a7 */ /* 0x000ea400080011ff */
[----:B-12---:R-:W-:Y:S05]  /*6850*/  @!P0 BRA `(.L_x_108) ;  /* 0x0000003400808947 */ /* 0x006fea0003800000 */
.L_x_189:
[----:B------:R-:W3:Y:S01]  /*6860*/  LDS.128 R4, [R5+0x140] ;  /* 0x0001400005047984 */ /* 0x000ee20000000c00 */
[----:B------:R-:W-:Y:S01]  /*6870*/  UISETP.GE.AND UP0, UPT, UR39, 0x1, UPT ;  /* 0x000000012700788c */ /* 0x000fe2000bf06270 */
[----:B------:R-:W-:Y:S01]  /*6880*/  @!PT LDS RZ, [RZ] ;  /* 0x00000000fffff984 */ /* 0x000fe20000000800 */
[----:B------:R-:W-:Y:S01]  /*6890*/  @!PT LDS RZ, [RZ] ;  /* 0x00000000fffff984 */ /* 0x000fe20000000800 */
[----:B------:R-:W-:Y:S01]  /*68a0*/  @!PT LDS RZ, [RZ] ;  /* 0x00000000fffff984 */ /* 0x000fe20000000800 */
[----:B------:R-:W-:Y:S01]  /*68b0*/  @!PT LDS RZ, [RZ] ;  /* 0x00000000fffff984 */ /* 0x000fe20000000800 */
[----:B------:R4:W-:Y:S06]  /*68c0*/  MEMBAR.ALL.CTA ;  /* 0x0000000000007992 */ /* 0x0009ec0000008000 */
[----:B----4-:R-:W4:Y:S01]  /*68d0*/  FENCE.VIEW.ASYNC.S ;  /* 0x00000000000073c6 */ /* 0x010f220000000000 */
[----:B---3--:R-:W-:Y:S11]  /*68e0*/  LOP3.LUT P0, RZ, R6, 0x1, RZ, 0xc0, !PT ;  /* 0x0000000106ff7812 */ /* 0x008ff6000780c0ff */
[----:B------:R-:W-:Y:S02]  /*68f0*/  @!UPT UIADD3 URZ, UPT, UPT, URZ, URZ, URZ ;  /* 0x000000fffffff290 */ /* 0x000fe4000fffe0ff */
[----:B----4-:R-:W-:Y:S01]  /*6900*/  VOTEU.ANY UP1, P0 ;  /* 0x0000000000ff7886 */ /* 0x010fe20000020100 */
[----:B------:R-:W-:Y:S01]  /*6910*/  PLOP3.LUT P0, PT, PT, PT, UP1, 0x80, 0x8 ;  /* 0x000000000008781c */ /* 0x000fe20003f0f018 */
[----:B------:R-:W-:Y:S06]  /*6920*/  UP2UR UR4, UPR, URZ, 0x2 ;  /* 0x00000002ff047883 */ /* 0x000fec0008000000 */
[----:B------:R-:W-:Y:S06]  /*6930*/  IMAD.U32 R102, RZ, RZ, UR4 ;  /* 0x00000004ff667e24 */ /* 0x000fec000f8e00ff */
[----:B--2---:R-:W-:Y:S02]  /*6940*/  @P0 SHF.R.U32.HI R0, RZ, 0x10, R5 ;  /* 0x00000010ff000819 */ /* 0x004fe40000011605 */
        /* <DEDUP_REMOVED lines=12> */
[----:B------:R-:W3:Y:S01]  /*6a10*/  LDCU UR12, c[0x0][0xf20] ;  /* 0x0001e400ff0c77ac */ /* 0x000ee20008000800 */
[----:B-1----:R-:W-:Y:S02]  /*6a20*/  UIMAD.WIDE.U32 UR4, UR55, UR59, URZ ;  /* 0x0000003b370472a5 */ /* 0x002fe4000f8e00ff */
[----:B------:R-:W-:Y:S02]  /*6a30*/  UIMAD.WIDE.U32 UR6, UR62, UR56, URZ ;  /* 0x000000383e0672a5 */ /* 0x000fe4000f8e00ff */
[----:B------:R-:W-:Y:S02]  /*6a40*/  UISETP.NE.AND UP0, UPT, UR58, 0x1, UPT ;  /* 0x000000013a00788c */ /* 0x000fe4000bf05270 */
[----:B------:R-:W-:Y:S02]  /*6a50*/  UIMAD.WIDE.U32 UR8, UR36, UR59, URZ ;  /* 0x0000003b240872a5 */ /* 0x000fe4000f8e00ff */
[----:B------:R-:W-:Y:S02]  /*6a60*/  UIMAD.WIDE.U32 UR10, UR37, UR56, URZ ;  /* 0x00000038250a72a5 */ /* 0x000fe4000f8e00ff */
[----:B------:R-:W-:Y:S02]  /*6a70*/  UISETP.NE.AND UP1, UPT, UR42, 0x1, UPT ;  /* 0x000000012a00788c */ /* 0x000fe4000bf25270 */
[----:B------:R-:W-:Y:S01]  /*6a80*/  UISETP.NE.AND UP2, UPT, UR39, 0x1, UPT ;  /* 0x000000012700788c */ /* 0x000fe2000bf45270 */
[----:B------:R-:W-:Y:S02]  /*6a90*/  UMOV UR4, UR5 ;  /* 0x0000000500047c82 */ /* 0x000fe40008000000 */
[----:B---3--:R-:W-:Y:S03]  /*6aa0*/  USHF.R.U32.HI UR5, URZ, UR12, UR4 ;  /* 0x0000000cff057299 */ /* 0x008fe60008011604 */
[----:B------:R-:W-:Y:S02]  /*6ab0*/  UMOV UR4, UR7 ;  /* 0x0000000700047c82 */ /* 0x000fe40008000000 */
[----:B------:R-:W-:Y:S02]  /*6ac0*/  USHF.R.U32.HI UR7, URZ, UR57, UR4 ;  /* 0x00000039ff077299 */ /* 0x000fe40008011604 */
[----:B------:R-:W-:Y:S02]  /*6ad0*/  USEL UR4, UR55, UR5, !UP0 ;  /* 0x0000000537047287 */ /* 0x000fe4000c000000 */
[----:B------:R-:W-:Y:S01]  /*6ae0*/  USEL UR7, UR62, UR7, !UP1 ;  /* 0x000000073e077287 */ /* 0x000fe2000c800000 */
[----:B------:R-:W-:Y:S01]  /*6af0*/  UMOV UR5, UR9 ;  /* 0x0000000900057c82 */ /* 0x000fe20008000000 */
[----:B------:R-:W-:Y:S02]  /*6b00*/  UIMAD.WIDE.U32 UR8, UR4, UR40, URZ ;  /* 0x00000028040872a5 */ /* 0x000fe4000f8e00ff */
[----:B------:R-:W-:Y:S03]  /*6b10*/  USHF.R.U32.HI UR6, URZ, UR12, UR5 ;  /* 0x0000000cff067299 */ /* 0x000fe60008011605 */
[----:B------:R-:W-:Y:S01]  /*6b20*/  UMOV UR5, UR11 ;  /* 0x0000000b00057c82 */ /* 0x000fe20008000000 */
[----:B------:R-:W-:Y:S02]  /*6b30*/  UIMAD.WIDE.U32 UR10, UR7, UR40, URZ ;  /* 0x00000028070a72a5 */ /* 0x000fe4000f8e00ff */
[----:B------:R-:W-:Y:S02]  /*6b40*/  USHF.R.U32.HI UR12, URZ, UR57, UR5 ;  /* 0x00000039ff0c7299 */ /* 0x000fe40008011605 */
[----:B------:R-:W-:Y:S01]  /*6b50*/  USEL UR6, UR36, UR6, !UP0 ;  /* 0x0000000624067287 */ /* 0x000fe2000c000000 */
[----:B------:R-:W-:Y:S02]  /*6b60*/  UMOV UR5, UR9 ;  /* 0x0000000900057c82 */ /* 0x000fe40008000000 */
[----:B------:R-:W-:Y:S01]  /*6b70*/  UMOV UR10, UR11 ;  /* 0x0000000b000a7c82 */ /* 0x000fe20008000000 */
[----:B------:R-:W-:Y:S02]  /*6b80*/  @UP2 USHF.R.U32.HI UR4, URZ, UR41, UR5 ;  /* 0x00000029ff042299 */ /* 0x000fe40008011605 */
[----:B------:R-:W-:Y:S02]  /*6b90*/  @UP2 USHF.R.U32.HI UR7, URZ, UR41, UR10 ;  /* 0x00000029ff072299 */ /* 0x000fe4000801160a */
[----:B------:R-:W-:Y:S02]  /*6ba0*/  UIMAD UR4, UR39, UR4, URZ ;  /* 0x00000004270472a4 */ /* 0x000fe4000f8e02ff */
[----:B------:R-:W-:Y:S02]  /*6bb0*/  UIMAD.WIDE.U32 UR10, UR6, UR40, URZ ;  /* 0x00000028060a72a5 */ /* 0x000fe4000f8e00ff */
[----:B------:R-:W-:Y:S02]  /*6bc0*/  USEL UR5, UR37, UR12, !UP1 ;  /* 0x0000000c25057287 */ /* 0x000fe4000c800000 */
[----:B------:R-:W-:Y:S02]  /*6bd0*/  UIMAD UR8, UR39, UR7, URZ ;  /* 0x00000007270872a4 */ /* 0x000fe4000f8e02ff */
[----:B------:R-:W-:Y:S03]  /*6be0*/  UISETP.GE.AND UP0, UPT, UR6, UR4, UPT ;  /* 0x000000040600728c */ /* 0x000fe6000bf06270 */
[----:B------:R-:W-:Y:S01]  /*6bf0*/  UMOV UR4, UR11 ;  /* 0x0000000b00047c82 */ /* 0x000fe20008000000 */
[----:B------:R-:W-:Y:S02]  /*6c00*/  UISETP.GE.OR UP0, UPT, UR5, UR8, UP0 ;  /* 0x000000080500728c */ /* 0x000fe40008706670 */
[----:B------:R-:W-:Y:S02]  /*6c10*/  USHF.R.U32.HI UR4, URZ, UR41, UR4 ;  /* 0x00000029ff047299 */ /* 0x000fe40008011604 */
[----:B------:R-:W-:Y:S02]  /*6c20*/  UIMAD.WIDE.U32 UR8, UR5, UR40, URZ ;  /* 0x00000028050872a5 */ /* 0x000fe4000f8e00ff */
[----:B------:R-:W-:Y:S02]  /*6c30*/  USEL UR11, UR6, UR4, !UP2 ;  /* 0x00000004060b7287 */ /* 0x000fe4000d000000 */
[----:B------:R-:W-:Y:S02]  /*6c40*/  UIADD3 UR8, UPT, UPT, -UR5, URZ, URZ ;  /* 0x000000ff05087290 */ /* 0x000fe4000fffe1ff */
[----:B------:R-:W-:Y:S01]  /*6c50*/  UIADD3 UR10, UPT, UPT, -UR11, URZ, URZ ;  /* 0x000000ff0b0a7290 */ /* 0x000fe2000fffe1ff */
[----:B------:R-:W-:Y:S01]  /*6c60*/  @!UP0 UMOV UR4, UR9 ;  /* 0x0000000900048c82 */ /* 0x000fe20008000000 */
[----:B------:R-:W-:Y:S02]  /*6c70*/  UIADD3 UR9, UPT, UPT, -UR6, URZ, URZ ;  /* 0x000000ff06097290 */ /* 0x000fe4000fffe1ff */
[----:B------:R-:W-:Y:S02]  /*6c80*/  @!UP0 USHF.R.U32.HI UR4, URZ, UR41, UR4 ;  /* 0x00000029ff048299 */ /* 0x000fe40008011604 */
[----:B------:R-:W-:Y:S02]  /*6c90*/  UIMAD UR10, UR39, UR10, UR6 ;  /* 0x0000000a270a72a4 */ /* 0x000fe4000f8e0206 */
[----:B------:R-:W-:Y:S04]  /*6ca0*/  @!UP0 USEL UR4, UR5, UR4, !UP2 ;  /* 0x0000000405048287 */ /* 0x000fe8000d000000 */
[----:B------:R-:W-:Y:S02]  /*6cb0*/  @!UP0 UIMAD UR10, UR7, UR10, UR4 ;  /* 0x0000000a070a82a4 */ /* 0x000fe4000f8e0204 */
[----:B------:R-:W-:Y:S02]  /*6cc0*/  @!UP0 UIADD3 UR11, UPT, UPT, UR11, -UR4, URZ ;  /* 0x800000040b0b8290 */ /* 0x000fe4000fffe0ff */
[----:B------:R-:W-:Y:S02]  /*6cd0*/  UIMAD UR7, UR42, UR8, UR37 ;  /* 0x000000082a0772a4 */ /* 0x000fe4000f8e0225 */
[----:B------:R-:W-:Y:S02]  /*6ce0*/  @!UP0 UIMAD UR6, UR11, UR39, UR5 ;  /* 0x000000270b0682a4 */ /* 0x000fe4000f8e0205 */
[----:B------:R-:W-:Y:S01]  /*6cf0*/  UIMAD UR4, UR58, UR9, UR36 ;  /* 0x000000093a0472a4 */ /* 0x000fe2000f8e0224 */
[----:B------:R-:W-:Y:S02]  /*6d00*/  @!UP0 UMOV UR5, UR10 ;  /* 0x0000000a00058c82 */ /* 0x000fe40008000000 */
[----:B------:R-:W-:Y:S02]  /*6d10*/  UIMAD UR37, UR5, UR42, UR7 ;  /* 0x0000002a052572a4 */ /* 0x000fe4000f8e0207 */
[----:B------:R-:W-:Y:S11]  /*6d20*/  UIMAD UR36, UR6, UR58, UR4 ;  /* 0x0000003a062472a4 */ /* 0x000ff6000f8e0204 */
[----:B------:R-:W-:Y:S01]  /*6d30*/  @!UPT UIADD3 URZ, UPT, UPT, URZ, URZ, URZ ;  /* 0x000000fffffff290 */ /* 0x000fe2000fffe0ff */
.L_x_109:
[----:B-1----:R-:W-:Y:S01]  /*6d40*/  UISETP.NE.AND UP0, UPT, UR38, 0x1, UPT ;  /* 0x000000012600788c */ /* 0x002fe2000bf05270 */
[----:B------:R-:W-:Y:S01]  /*6d50*/  IADD3 R94, PT, PT, R94, 0x1, RZ ;  /* 0x000000015e5e7810 */ /* 0x000fe20007ffe0ff */
[----:B------:R-:W-:Y:S02]  /*6d60*/  UIADD3 UR11, UPT, UPT, UR47, 0x200, URZ ;  /* 0x000002002f0b7890 */ /* 0x000fe4000fffe0ff */
[----:B------:R-:W-:Y:S02]  /*6d70*/  USHF.L.U32 UR50, UR27, 0x7, URZ ;  /* 0x000000071b327899 */ /* 0x000fe400080006ff */
[----:B------:R-:W-:Y:S05]  /*6d80*/  USHF.L.U32 UR49, UR25, 0x6, URZ ;  /* 0x0000000619317899 */ /* 0x000fea00080006ff */
[----:B------:R-:W1:Y:S01]  /*6d90*/  @!UP0 LDCU.128 UR12, c[0x0][0xf10] ;  /* 0x0001e200ff0c87ac */ /* 0x000e620008000c00 */
[----:B------:R-:W3:Y:S01]  /*6da0*/  @!UP0 LDCU UR5, c[0x0][0xf0c] ;  /* 0x0001e180ff0587ac */ /* 0x000ee20008000800 */
[----:B------:R-:W4:Y:S01]  /*6db0*/  @!UP0 LDCU UR10, c[0x0][0xf20] ;  /* 0x0001e400ff0a87ac */ /* 0x000f220008000800 */
[----:B-1----:R-:W-:Y:S02]  /*6dc0*/  UIMAD.WIDE.U32 UR8, UR37, UR12, URZ ;  /* 0x0000000c250872a5 */ /* 0x002fe4000f8e00ff */
[----:B------:R-:W-:Y:S02]  /*6dd0*/  UIMAD.WIDE.U32 UR6, UR36, UR15, URZ ;  /* 0x0000000f240672a5 */ /* 0x000fe4000f8e00ff */
[----:B------:R-:W-:Y:S03]  /*6de0*/  @!UP0 UISETP.NE.AND UP1, UPT, UR14, 0x1, UPT ;  /* 0x000000010e00888c */ /* 0x000fe6000bf25270 */
[----:B------:R-:W-:Y:S01]  /*6df0*/  @!UP0 UMOV UR4, UR9 ;  /* 0x0000000900048c82 */ /* 0x000fe20008000000 */
[----:B---3--:R-:W-:Y:S02]  /*6e00*/  @!UP0 UISETP.NE.AND UP2, UPT, UR5, 0x1, UPT ;  /* 0x000000010500888c */ /* 0x008fe4000bf45270 */
[----:B------:R-:W-:Y:S01]  /*6e10*/  @!UP0 USHF.R.U32.HI UR4, URZ, UR13, UR4 ;  /* 0x0000000dff048299 */ /* 0x000fe20008011604 */
[----:B------:R-:W-:Y:S02]  /*6e20*/  @!UP0 UMOV UR6, UR7 ;  /* 0x0000000700068c82 */ /* 0x000fe40008000000 */
[----:B----4-:R-:W-:Y:S02]  /*6e30*/  @!UP0 USHF.R.U32.HI UR6, URZ, UR10, UR6 ;  /* 0x0000000aff068299 */ /* 0x010fe40008011606 */
[----:B------:R-:W-:Y:S02]  /*6e40*/  @!UP0 USEL UR7, UR37, UR4, !UP2 ;  /* 0x0000000425078287 */ /* 0x000fe4000d000000 */
[----:B------:R-:W-:Y:S04]  /*6e50*/  @!UP0 USEL UR6, UR36, UR6, !UP1 ;  /* 0x0000000624068287 */ /* 0x000fe8000c800000 */
[----:B------:R-:W-:Y:S02]  /*6e60*/  @!UP0 UIADD3 UR4, UPT, UPT, -UR7, UR6, URZ ;  /* 0x0000000607048290 */ /* 0x000fe4000fffe1ff */
[----:B------:R-:W-:Y:S02]  /*6e70*/  @!UP0 UIADD3 UR6, UPT, UPT, UR7, -UR6, URZ ;  /* 0x8000000607068290 */ /* 0x000fe4000fffe0ff */
[----:B------:R-:W-:Y:S02]  /*6e80*/  @!UP0 UIMAD UR37, UR4, UR5, UR37 ;  /* 0x00000005042582a4 */ /* 0x000fe4000f8e0225 */
[----:B------:R-:W-:Y:S02]  /*6e90*/  @!UP0 UIMAD UR36, UR6, UR14, UR36 ;  /* 0x0000000e062482a4 */ /* 0x000fe4000f8e0224 */
[----:B------:R-:W-:Y:S09]  /*6ea0*/  ULOP3.LUT UP0, URZ, UR11, 0x1b0, URZ, 0xc0, !UPT ;  /* 0x000001b00bff7892 */ /* 0x000ff2000f80c0ff */
[----:B------:R-:W-:Y:S05]  /*6eb0*/  BRA.U !UP0, `(.L_x_110) ;  /* 0x00000001087c7547 */ /* 0x000fea000b800000 */
[----:B------:R-:W1:Y:S01]  /*6ec0*/  LDCU.64 UR8, c[0x4][0x80] ;  /* 0x01001000ff0877ac */ /* 0x000e620008000a00 */
[----:B------:R-:W-:Y:S01]  /*6ed0*/  MOV R2, 0x0 ;  /* 0x0000000000027802 */ /* 0x000fe20000000f00 */
[----:B------:R-:W-:Y:S02]  /*6ee0*/  HFMA2 R12, -RZ, RZ, 0, 5.9604644775390625e-08 ;  /* 0x00000001ff0c7431 */ /* 0x000fe400000001ff */
[----:B------:R-:W-:Y:S01]  /*6ef0*/  IMAD.MOV.U32 R8, RZ, RZ, 0x70 ;  /* 0x00000070ff087424 */ /* 0x000fe200078e00ff */
[----:B------:R3:W4:Y:S01]  /*6f00*/  LDC.64 R14, c[0x4][R2] ;  /* 0x01000000020e7b82 */ /* 0x0007220000000a00 */
[----:B------:R-:W2:Y:S01]  /*6f10*/  LDCU.64 UR6, c[0x4][0x88] ;  /* 0x01001100ff0677ac */ /* 0x000ea20008000a00 */
[----:B------:R-:W-:Y:S01]  /*6f20*/  IMAD.MOV.U32 R13, RZ, RZ, RZ ;  /* 0x000000ffff0d7224 */ /* 0x000fe200078e00ff */
[----:B------:R-:W2:Y:S01]  /*6f30*/  LDCU.64 UR4, c[0x4][0x8] ;  /* 0x01000100ff0477ac */ /* 0x000ea20008000a00 */
[----:B-1----:R-:W-:Y:S01]  /*6f40*/  MOV R5, UR9 ;  /* 0x0000000900057c02 */ /* 0x002fe20008000f00 */
[----:B------:R-:W-:Y:S01]  /*6f50*/  IMAD.U32 R4, RZ, RZ, UR8 ;  /* 0x00000008ff047e24 */ /* 0x000fe2000f8e00ff */
[----:B--2---:R-:W-:Y:S01]  /*6f60*/  MOV R7, UR7 ;  /* 0x0000000700077c02 */ /* 0x004fe20008000f00 */
[----:B------:R-:W-:Y:S01]  /*6f70*/  IMAD.U32 R6, RZ, RZ, UR6 ;  /* 0x00000006ff067e24 */ /* 0x000fe2000f8e00ff */
[----:B------:R-:W-:Y:S01]  /*6f80*/  MOV R11, UR5 ;  /* 0x00000005000b7c02 */ /* 0x000fe20008000f00 */
[----:B------:R-:W-:Y:S02]  /*6f90*/  IMAD.U32 R10, RZ, RZ, UR4 ;  /* 0x00000004ff0a7e24 */ /* 0x000fe4000f8e00ff */
[----:B------:R-:W-:Y:S07]  /*6fa0*/  LEPC R20, `(.L_x_111) ;  /* 0x000000001014794e */ /* 0x000fee0000000000 */
[----:B---345:R-:W-:Y:S05]  /*6fb0*/  CALL.ABS.NOINC R14 ;  /* 0x000000000e007343 */ /* 0x038fea0003c00000 */
.L_x_111:
[----:B------:R-:W1:Y:S01]  /*6fc0*/  LDCU.64 UR8, c[0x4][0x80] ;  /* 0x01001000ff0877ac */ /* 0x000e620008000a00 */
[----:B------:R-:W2:Y:S01]  /*6fd0*/  LDC.64 R2, c[0x4][R2] ;  /* 0x0100000002027b82 */ /* 0x000ea20000000a00 */
[----:B------:R-:W-:Y:S02]  /*6fe0*/  HFMA2 R12, -RZ, RZ, 0, 5.9604644775390625e-08 ;  /* 0x00000001ff0c7431 */ /* 0x000fe400000001ff */
[----:B------:R-:W-:Y:S02]  /*6ff0*/  IMAD.MOV.U32 R8, RZ, RZ, 0x70 ;  /* 0x00000070ff087424 */ /* 0x000fe400078e00ff */
[----:B------:R-:W-:Y:S01]  /*7000*/  IMAD.MOV.U32 R13, RZ, RZ, RZ ;  /* 0x000000ffff0d7224 */ /* 0x000fe200078e00ff */
[----:B------:R-:W3:Y:S01]  /*7010*/  LDCU.64 UR6, c[0x4][0x88] ;  /* 0x01001100ff0677ac */ /* 0x000ee20008000a00 */
[----:B------:R-:W4:Y:S01]  /*7020*/  LDCU.64 UR4, c[0x4][0x8] ;  /* 0x01000100ff0477ac */ /* 0x000f220008000a00 */
[----:B-1----:R-:W-:Y:S02]  /*7030*/  MOV R4, UR8 ;  /* 0x0000000800047c02 */ /* 0x002fe40008000f00 */
[----:B------:R-:W-:Y:S02]  /*7040*/  MOV R5, UR9 ;  /* 0x0000000900057c02 */ /* 0x000fe40008000f00 */
[----:B---3--:R-:W-:Y:S01]  /*7050*/  MOV R7, UR7 ;  /* 0x0000000700077c02 */ /* 0x008fe20008000f00 */
[----:B------:R-:W-:Y:S01]  /*7060*/  IMAD.U32 R6, RZ, RZ, UR6 ;  /* 0x00000006ff067e24 */ /* 0x000fe2000f8e00ff */
[----:B----4-:R-:W-:Y:S01]  /*7070*/  MOV R11, UR5 ;  /* 0x00000005000b7c02 */ /* 0x010fe20008000f00 */
[----:B------:R-:W-:Y:S02]  /*7080*/  IMAD.U32 R10, RZ, RZ, UR4 ;  /* 0x00000004ff0a7e24 */ /* 0x000fe4000f8e00ff */
[----:B------:R-:W-:Y:S07]  /*7090*/  LEPC R20, `(.L_x_110) ;  /* 0x000000001014794e */ /* 0x000fee0000000000 */
[----:B--2---:R-:W-:Y:S05]  /*70a0*/  CALL.ABS.NOINC R2 ;  /* 0x0000000002007343 */ /* 0x004fea0003c00000 */
.L_x_110:
[----:B------:R-:W-:Y:S02]  /*70b0*/  ISETP.NE.U32.AND P0, PT, RZ, UR60, PT ;  /* 0x0000003cff007c0c */ /* 0x000fe4000bf05070 */
[C---:B------:R-:W-:Y:S02]  /*70c0*/  ISETP.NE.U32.AND P1, PT, R82.reuse, RZ, PT ;  /* 0x000000ff5200720c */ /* 0x040fe40003f25070 */
[----:B------:R-:W-:Y:S02]  /*70d0*/  ISETP.NE.U32.AND P4, PT, R82, RZ, PT ;  /* 0x000000ff5200720c */ /* 0x000fe40003f85070 */
[----:B------:R-:W-:Y:S02]  /*70e0*/  ISETP.NE.AND.EX P0, PT, RZ, UR61, PT, P0 ;  /* 0x0000003dff007c0c */ /* 0x000fe4000bf05300 */
[C---:B------:R-:W-:Y:S02]  /*70f0*/  ISETP.NE.AND.EX P1, PT, R83.reuse, RZ, PT, P1 ;  /* 0x000000ff5300720c */ /* 0x040fe40003f25310 */
[----:B------:R-:W-:Y:S02]  /*7100*/  ISETP.NE.AND.EX P4, PT, R83, RZ, P0, P4 ;  /* 0x000000ff5300720c */ /* 0x000fe40000785340 */
[----:B------:R-:W-:Y:S02]  /*7110*/  ISETP.NE.U32.AND P5, PT, R78, RZ, PT ;  /* 0x000000ff4e00720c */ /* 0x000fe40003fa5070 */
[----:B------:R-:W-:Y:S02]  /*7120*/  ISETP.NE.U32.AND P3, PT, RZ, UR60, PT ;  /* 0x0000003cff007c0c */ /* 0x000fe4000bf65070 */
[----:B------:R-:W-:Y:S02]  /*7130*/  PLOP3.LUT P2, PT, PT, PT, PT, 0x8, 0x80 ;  /* 0x000000000080781c */ /* 0x000fe40003f4e170 */
[----:B------:R-:W-:Y:S02]  /*7140*/  ISETP.NE.AND.EX P5, PT, R79, RZ, PT, P5 ;  /* 0x000000ff4f00720c */ /* 0x000fe40003fa5350 */
[----:B------:R-:W-:Y:S03]  /*7150*/  ISETP.NE.AND.EX P3, PT, RZ, UR61, PT, P3 ;  /* 0x0000003dff007c0c */ /* 0x000fe6000bf65330 */
[----:B------:R-:W-:Y:S01]  /*7160*/  @!P4 PLOP3.LUT P2, PT, P1, PT, PT, 0x80, 0x8 ;  /* 0x000000000008c81c */ /* 0x000fe20000f4f070 */
[----:B------:R-:W-:Y:S01]  /*7170*/  @!UPT UIADD3 URZ, UPT, UPT, URZ, URZ, URZ ;  /* 0x000000fffffff290 */ /* 0x000fe2000fffe0ff */
[----:B------:R-:W-:Y:S11]  /*7180*/  @!P1 BRA `(.L_x_112) ;  /* 0x0000000000309947 */ /* 0x000ff60003800000 */
[----:B------:R-:W-:Y:S01]  /*7190*/  ISETP.NE.U32.AND P0, PT, R80, RZ, PT ;  /* 0x000000ff5000720c */ /* 0x000fe20003f05070 */
[----:B------:R-:W1:Y:S01]  /*71a0*/  LDCU.64 UR4, c[0x0][0x358] ;  /* 0x00006b00ff0477ac */ /* 0x000e620008000a00 */
[----:B------:R-:W-:Y:S02]  /*71b0*/  IMAD.MOV.U32 R88, RZ, RZ, 0x1 ;  /* 0x00000001ff587424 */ /* 0x000fe400078e00ff */
[----:B------:R-:W-:Y:S11]  /*71c0*/  ISETP.NE.AND.EX P0, PT, R81, RZ, PT, P0 ;  /* 0x000000ff5100720c */ /* 0x000ff60003f05300 */
[----:B------:R-:W-:Y:S02]  /*71d0*/  @!UPT UIADD3 URZ, UPT, UPT, URZ, URZ, URZ ;  /* 0x000000fffffff290 */ /* 0x000fe4000fffe0ff */
[----:B------:R-:W3:Y:S01]  /*71e0*/  @P0 LDC.64 R2, c[0x0][0xc88] ;  /* 0x00032200ff020b82 */ /* 0x000ee20000000a00 */
[----:B--2---:R-:W-:Y:S04]  /*71f0*/  @P0 IMAD R0, R82, UR44, RZ ;  /* 0x0000002c52000c24 */ /* 0x004fe8000f8e02ff */
[----:B---3--:R-:W-:Y:S04]  /*7200*/  @P0 IMAD.WIDE R2, R0, 0x4, R2 ;  /* 0x0000000400020825 */ /* 0x008fe800078e0202 */
[----:B------:R-:W-:Y:S01]  /*7210*/  HFMA2 R0, -RZ, RZ, 0, 5.9604644775390625e-08 ;  /* 0x00000001ff007431 */ /* 0x000fe200000001ff */
[----:B-1---5:R1:W5:Y:S04]  /*7220*/  @P0 LDG.E R41, desc[UR4][R2.64] ;  /* 0x0000000402290981 */ /* 0x022368000c1e1900 */
[----:B------:R-:W-:Y:S01]  /*7230*/  @!P0 PRMT R88, R0, 0x7610, R88 ;  /* 0x0000761000588816 */ /* 0x000fe20000000058 */
[----:B-1----:R-:W3:Y:S06]  /*7240*/  @!P0 LDC R41, c[0x0][0xc80] ;  /* 0x00032000ff298b82 */ /* 0x002eec0000000800 */
.L_x_112:
[----:B------:R-:W-:Y:S05]  /*7250*/  @!P5 BRA `(.L_x_113) ;  /* 0x000000000024d947 */ /* 0x000fea0003800000 */
[----:B------:R-:W-:Y:S01]  /*7260*/  ISETP.NE.U32.AND P0, PT, R76, RZ, PT ;  /* 0x000000ff4c00720c */ /* 0x000fe20003f05070 */
[----:B------:R-:W1:Y:S03]  /*7270*/  LDCU.64 UR4, c[0x0][0x358] ;  /* 0x00006b00ff0477ac */ /* 0x000e660008000a00 */
[----:B------:R-:W-:Y:S11]  /*7280*/  ISETP.NE.AND.EX P0, PT, R77, RZ, PT, P0 ;  /* 0x000000ff4d00720c */ /* 0x000ff60003f05300 */
[----:B------:R-:W-:Y:S02]  /*7290*/  @!UPT UIADD3 URZ, UPT, UPT, URZ, URZ, URZ ;  /* 0x000000fffffff290 */ /* 0x000fe4000fffe0ff */
[----:B------:R-:W4:Y:S01]  /*72a0*/  @P0 LDC.64 R2, c[0x0][0xca8] ;  /* 0x00032a00ff020b82 */ /* 0x000f220000000a00 */
[----:B--2---:R-:W-:Y:S04]  /*72b0*/  @P0 IMAD R0, R78, UR44, RZ ;  /* 0x0000002c4e000c24 */ /* 0x004fe8000f8e02ff */
[----:B----4-:R-:W-:Y:S05]  /*72c0*/  @P0 IMAD.WIDE R2, R0, 0x4, R2 ;  /* 0x0000000400020825 */ /* 0x010fea00078e0202 */
[----:B-1---5:R1:W5:Y:S02]  /*72d0*/  @P0 LDG.E R38, desc[UR4][R2.64] ;  /* 0x0000000402260981 */ /* 0x022364000c1e1900 */
[----:B-1----:R-:W4:Y:S02]  /*72e0*/  @!P0 LDC R38, c[0x0][0xca0] ;  /* 0x00032800ff268b82 */ /* 0x002f240000000800 */
.L_x_113:
[----:B---3-5:R-:W-:Y:S01]  /*72f0*/  FSETP.NEU.AND P0, PT, R41, RZ, PT ;  /* 0x000000ff2900720b */ /* 0x028fe20003f0d000 */
[----:B------:R-:W-:Y:S01]  /*7300*/  ULOP3.LUT UR4, UR54, 0x1, URZ, 0x3c, !UPT ;  /* 0x0000000136047892 */ /* 0x000fe2000f8e3cff */
[----:B------:R-:W-:Y:S01]  /*7310*/  SEL R5, RZ, 0xffffffff, P3 ;  /* 0xffffffffff057807 */ /* 0x000fe20001800000 */
[----:B------:R-:W-:Y:S01]  /*7320*/  IMAD.U32 R109, RZ, RZ, UR46 ;  /* 0x0000002eff6d7e24 */ /* 0x000fe2000f8e00ff */
[----:B------:R-:W-:Y:S01]  /*7330*/  @!P4 LOP3.LUT P3, RZ, R88, 0xff, RZ, 0xc0, !PT ;  /* 0x000000ff58ffc812 */ /* 0x000fe2000786c0ff */
[----:B------:R-:W-:Y:S01]  /*7340*/  IMAD.SHL.U32 R85, R96, 0x10, RZ ;  /* 0x0000001060557824 */ /* 0x000fe200078e00ff */
[----:B------:R-:W-:Y:S01]  /*7350*/  @!P4 SEL R2, RZ, 0xffffffff, P0 ;  /* 0xffffffffff02c807 */ /* 0x000fe20000000000 */
[----:B------:R-:W-:Y:S01]  /*7360*/  IMAD.U32 R110, RZ, RZ, UR4 ;  /* 0x00000004ff6e7e24 */ /* 0x000fe2000f8e00ff */
[----:B------:R-:W-:Y:S01]  /*7370*/  LEA R92, R36, UR47, 0x3 ;  /* 0x0000002f245c7c11 */ /* 0x000fe2000f8e18ff */
[----:B------:R-:W-:Y:S01]  /*7380*/  IMAD.SHL.U32 R109, R109, 0x2000, RZ ;  /* 0x000020006d6d7824 */ /* 0x000fe200078e00ff */
[----:B------:R-:W-:Y:S01]  /*7390*/  @P2 SEL R2, R5, R2, !P3 ;  /* 0x0000000205022207 */ /* 0x000fe20005800000 */
[----:B------:R-:W-:Y:S01]  /*73a0*/  IMAD.SHL.U32 R84, R95, 0x10, RZ ;  /* 0x000000105f547824 */ /* 0x000fe200078e00ff */
[----:B------:R-:W-:Y:S01]  /*73b0*/  SHF.L.U32 R3, R98, 0x1f, RZ ;  /* 0x0000001f62037819 */ /* 0x000fe200000006ff */
[----:B------:R-:W-:Y:S01]  /*73c0*/  IMAD.IADD R87, R100, 0x1, R109 ;  /* 0x0000000164577824 */ /* 0x000fe200078e026d */
[----:B------:R-:W-:Y:S01]  /*73d0*/  @!P4 LOP3.LUT R2, R2, 0x1, RZ, 0xc0, !PT ;  /* 0x000000010202c812 */ /* 0x000fe200078ec0ff */
[----:B------:R-:W-:Y:S01]  /*73e0*/  BSSY B1, `(.L_x_114) ;  /* 0x0000038000017945 */ /* 0x000fe20003800000 */
[----:B------:R-:W-:Y:S01]  /*73f0*/  IMAD.MOV.U32 R108, RZ, RZ, 0x1 ;  /* 0x00000001ff6c7424 */ /* 0x000fe200078e00ff */
[----:B------:R-:W-:Y:S02]  /*7400*/  CS2R R74, SRZ ;  /* 0x00000000004a7805 */ /* 0x000fe4000001ff00 */
[----:B------:R-:W-:Y:S01]  /*7410*/  ISETP.NE.U32.OR P5, PT, R2, 0x1, P4 ;  /* 0x000000010200780c */ /* 0x000fe200027a5470 */
[----:B------:R-:W-:Y:S01]  /*7420*/  IMAD.U32 R2, RZ, RZ, UR46 ;  /* 0x0000002eff027e24 */ /* 0x000fe2000f8e00ff */
[----:B------:R-:W-:Y:S01]  /*7430*/  LOP3.LUT P4, R93, R88, 0xff, RZ, 0xc0, !PT ;  /* 0x000000ff585d7812 */ /* 0x000fe2000788c0ff */
[----:B------:R-:W-:Y:S01]  /*7440*/  IMAD.IADD R86, R87, 0x1, R85 ;  /* 0x0000000157567824 */ /* 0x000fe200078e0255 */
[----:B------:R-:W-:Y:S01]  /*7450*/  P2R R103, PR, RZ, 0x20 ;  /* 0x00000020ff677803 */ /* 0x000fe20000000000 */
[----:B------:R-:W-:Y:S01]  /*7460*/  IMAD R39, R36, 0x40, R37 ;  /* 0x0000004024277824 */ /* 0x000fe200078e0225 */
[----:B--2---:R-:W-:Y:S01]  /*7470*/  LEA R0, R2, UR47, 0x3 ;  /* 0x0000002f02007c11 */ /* 0x004fe2000f8e18ff */
[----:B------:R-:W-:Y:S01]  /*7480*/  IMAD.U32 R111, RZ, RZ, UR46 ;  /* 0x0000002eff6f7e24 */ /* 0x000fe2000f8e00ff */
[----:B------:R-:W-:Y:S02]  /*7490*/  SEL R2, RZ, 0xffffffff, P0 ;  /* 0xffffffffff027807 */ /* 0x000fe40000000000 */
[----:B------:R-:W-:Y:S02]  /*74a0*/  CS2R R72, SRZ ;  /* 0x0000000000487805 */ /* 0x000fe4000001ff00 */
[----:B------:R-:W-:Y:S02]  /*74b0*/  CS2R R66, SRZ ;  /* 0x0000000000427805 */ /* 0x000fe4000001ff00 */
[----:B------:R-:W-:Y:S02]  /*74c0*/  CS2R R64, SRZ ;  /* 0x0000000000407805 */ /* 0x000fe4000001ff00 */
[----:B------:R-:W-:Y:S02]  /*74d0*/  @P1 SEL R2, R5, R2, !P4 ;  /* 0x0000000205021207 */ /* 0x000fe40006000000 */
[----:B------:R-:W-:Y:S02]  /*74e0*/  CS2R R58, SRZ ;  /* 0x00000000003a7805 */ /* 0x000fe4000001ff00 */
[----:B------:R-:W-:Y:S02]  /*74f0*/  @P5 SHF.L.U32 R7, R110, 0x1f, RZ ;  /* 0x0000001f6e075819 */ /* 0x000fe400000006ff */
[----:B------:R-:W-:Y:S02]  /*7500*/  CS2R R56, SRZ ;  /* 0x0000000000387805 */ /* 0x000fe4000001ff00 */
[----:B------:R-:W-:Y:S02]  /*7510*/  LOP3.LUT R2, R2, 0x1, RZ, 0xc0, !PT ;  /* 0x0000000102027812 */ /* 0x000fe400078ec0ff */
[----:B------:R-:W-:Y:S01]  /*7520*/  CS2R R50, SRZ ;  /* 0x0000000000327805 */ /* 0x000fe2000001ff00 */
[----:B------:R-:W1:Y:S01]  /*7530*/  @P5 SYNCS.PHASECHK.TRANS64.TRYWAIT P3, [R0+URZ+0x90], R7 ;  /* 0x00009007000055a7 */ /* 0x000e6200080611ff */
[----:B------:R-:W-:Y:S02]  /*7540*/  CS2R R48, SRZ ;  /* 0x0000000000307805 */ /* 0x000fe4000001ff00 */
[----:B------:R-:W-:Y:S01]  /*7550*/  ISETP.NE.U32.AND P0, PT, R2, 0x1, PT ;  /* 0x000000010200780c */ /* 0x000fe20003f05070 */
[----:B------:R-:W-:Y:S02]  /*7560*/  IMAD.IADD R47, R87, 0x1, R84 ;  /* 0x00000001572f7824 */ /* 0x000fe400078e0254 */
[----:B------:R-:W-:Y:S01]  /*7570*/  IMAD.IADD R46, R99, 0x1, R86 ;  /* 0x00000001632e7824 */ /* 0x000fe200078e0256 */
[----:B------:R-:W-:Y:S01]  /*7580*/  P2R R112, PR, RZ, 0x1 ;  /* 0x00000001ff707803 */ /* 0x000fe20000000000 */
[----:B------:R2:W3:Y:S01]  /*7590*/  SYNCS.PHASECHK.TRANS64.TRYWAIT P2, [R92+URZ+0xf0], R3 ;  /* 0x0000f0035c0075a7 */ /* 0x0004e200080411ff */
[----:B-1----:R-:W-:Y:S01]  /*75a0*/  @P5 SEL R108, RZ, 0x1, !P3 ;  /* 0x00000001ff6c5807 */ /* 0x002fe20005800000 */
[----:B--2---:R-:W-:Y:S06]  /*75b0*/  @!P5 BRA `(.L_x_115) ;  /* 0x000000000068d947 */ /* 0x004fec0003800000 */
[----:B------:R-:W-:Y:S01]  /*75c0*/  ISETP.NE.AND P0, PT, R108, RZ, PT ;  /* 0x000000ff6c00720c */ /* 0x000fe20003f05270 */
[----:B------:R-:W-:Y:S01]  /*75d0*/  BSSY B0, `(.L_x_116) ;  /* 0x000000d000007945 */ /* 0x000fe20003800000 */
[----:B------:R-:W-:Y:S02]  /*75e0*/  CS2R R50, SRZ ;  /* 0x0000000000327805 */ /* 0x000fe4000001ff00 */
[----:B------:R-:W-:Y:S02]  /*75f0*/  CS2R R48, SRZ ;  /* 0x0000000000307805 */ /* 0x000fe4000001ff00 */
[----:B------:R-:W-:Y:S02]  /*7600*/  CS2R R58, SRZ ;  /* 0x00000000003a7805 */ /* 0x000fe4000001ff00 */
[----:B------:R-:W-:Y:S02]  /*7610*/  CS2R R56, SRZ ;  /* 0x0000000000387805 */ /* 0x000fe4000001ff00 */
[----:B------:R-:W-:Y:S02]  /*7620*/  CS2R R66, SRZ ;  /* 0x0000000000427805 */ /* 0x000fe4000001ff00 */
[----:B------:R-:W-:Y:S02]  /*7630*/  CS2R R64, SRZ ;  /* 0x0000000000407805 */ /* 0x000fe4000001ff00 */
[----:B------:R-:W-:Y:S02]  /*7640*/  CS2R R74, SRZ ;  /* 0x00000000004a7805 */ /* 0x000fe4000001ff00 */
[----:B------:R-:W-:Y:S01]  /*7650*/  CS2R R72, SRZ ;  /* 0x0000000000487805 */ /* 0x000fe2000001ff00 */
[----:B------:R-:W-:Y:S06]  /*7660*/  @P0 BRA `(.L_x_117) ;  /* 0x00000000000c0947 */ /* 0x000fec0003800000 */
[----:B------:R-:W-:Y:S04]  /*7670*/  SHF.L.U32 R5, R110, 0x1f, RZ ;  /* 0x0000001f6e057819 */ /* 0x000fe800000006ff */
[----:B------:R-:W1:Y:S02]  /*7680*/  SYNCS.PHASECHK.TRANS64.TRYWAIT P0, [R0+URZ+0x90], R5 ;  /* 0x00009005000075a7 */ /* 0x000e6400080011ff */
[----:B-1----:R-:W-:Y:S05]  /*7690*/  @!P0 BRA `(.L_x_118) ;  /* 0x0000002800048947 */ /* 0x002fea0003800000 */
.L_x_117:
[----:B------:R-:W-:Y:S05]  /*76a0*/  BSYNC B0 ;  /* 0x0000000000007941 */ /* 0x000fea0003800000 */
.L_x_116:
[----:B------:R-:W-:Y:S01]  /*76b0*/  ISETP.NE.AND P0, PT, R112, RZ, PT ;  /* 0x000000ff7000720c */ /* 0x000fe20003f05270 */
[----:B------:R-:W-:Y:S04]  /*76c0*/  UIADD3 UR4, UPT, UPT, UR46, 0x1, URZ ;  /* 0x000000012e047890 */ /* 0x000fe8000fffe0ff */
[----:B------:R-:W-:Y:S04]  /*76d0*/  UISETP.NE.AND UP0, UPT, UR4, 0x3, UPT ;  /* 0x000000030400788c */ /* 0x000fe8000bf05270 */
[----:B------:R-:W-:Y:S02]  /*76e0*/  USEL UR5, URZ, 0x1, UP0 ;  /* 0x00000001ff057887 */ /* 0x000fe40008000000 */
[----:B------:R-:W-:Y:S02]  /*76f0*/  USEL UR4, UR4, URZ, UP0 ;  /* 0x000000ff04047287 */ /* 0x000fe40008000000 */
[----:B------:R2:W1:Y:S02]  /*7700*/  @P0 LDS.128 R48, [R87] ;  /* 0x0000000057300984 */ /* 0x0004640000000c00 */
[----:B------:R-:W-:Y:S02]  /*7710*/  LOP3.LUT R110, R110, UR5, RZ, 0x3c, !PT ;  /* 0x000000056e6e7c12 */ /* 0x000fe4000f8e3cff */
[----:B------:R2:W1:Y:S01]  /*7720*/  @P0 LDS.128 R56, [R86+0x10] ;  /* 0x0000100056380984 */ /* 0x0004620000000c00 */
[----:B------:R-:W-:Y:S03]  /*7730*/  IMAD.U32 R111, RZ, RZ, UR4 ;  /* 0x00000004ff6f7e24 */ /* 0x000fe6000f8e00ff */
[----:B------:R2:W1:Y:S04]  /*7740*/  @P0 LDS.128 R64, [R47+0x20] ;  /* 0x000020002f400984 */ /* 0x0004680000000c00 */
[----:B------:R2:W1:Y:S02]  /*7750*/  @P0 LDS.128 R72, [R46+0x10] ;  /* 0x000010002e480984 */ /* 0x0004640000000c00 */
.L_x_115:
[----:B------:R-:W-:Y:S05]  /*7760*/  BSYNC B1 ;  /* 0x0000000000017941 */ /* 0x000fea0003800000 */
.L_x_114:
[----:B-1----:R-:W-:Y:S04]  /*7770*/  SHF.R.U32.HI R0, RZ, 0x15, R39 ;  /* 0x00000015ff007819 */ /* 0x002fe80000011627 */
[----:B------:R-:W-:Y:S01]  /*7780*/  LOP3.LUT P0, RZ, R0, 0x3, R89, 0x48, !PT ;  /* 0x0000000300ff7812 */ /* 0x000fe20007804859 */
[----:B------:R-:W-:Y:S01]  /*7790*/  @!UPT UIADD3 URZ, UPT, UPT, URZ, URZ, URZ ;  /* 0x000000fffffff290 */ /* 0x000fe2000fffe0ff */
[----:B---3--:R-:W-:Y:S11]  /*77a0*/  @P2 BRA `(.L_x_119) ;  /* 0x0000000000082947 */ /* 0x008ff60003800000 */
[----:B------:R-:W1:Y:S02]  /*77b0*/  SYNCS.PHASECHK.TRANS64.TRYWAIT P1, [R92+URZ+0xf0], R3 ;  /* 0x0000f0035c0075a7 */ /* 0x000e6400080211ff */
[----:B-1----:R-:W-:Y:S05]  /*77c0*/  @!P1 BRA `(.L_x_120) ;  /* 0x0000002400cc9947 */ /* 0x002fea0003800000 */
.L_x_119:
[----:B------:R-:W-:Y:S05]  /*77d0*/  @!P0 BRA `(.L_x_121) ;  /* 0x0000000000408947 */ /* 0x000fea0003800000 */
[----:B------:R-:W3:Y:S01]  /*77e0*/  LDCU.64 UR8, c[0x4][0x70] ;  /* 0x01000e00ff0877ac */ /* 0x000ee20008000a00 */
[----:B-1----:R-:W-:Y:S01]  /*77f0*/  MOV R3, 0x0 ;  /* 0x0000000000037802 */ /* 0x002fe20000000f00 */
[----:B------:R-:W-:Y:S02]  /*7800*/  HFMA2 R12, -RZ, RZ, 0, 5.9604644775390625e-08 ;  /* 0x00000001ff0c7431 */ /* 0x000fe400000001ff */
[----:B------:R-:W-:Y:S02]  /*7810*/  IMAD.MOV.U32 R8, RZ, RZ, 0x192 ;  /* 0x00000192ff087424 */ /* 0x000fe400078e00ff */
[----:B------:R-:W-:Y:S01]  /*7820*/  IMAD.MOV.U32 R13, RZ, RZ, RZ ;  /* 0x000000ffff0d7224 */ /* 0x000fe200078e00ff */
[----:B------:R-:W1:Y:S01]  /*7830*/  LDCU.64 UR6, c[0x4][0x78] ;  /* 0x01000f00ff0677ac */ /* 0x000e620008000a00 */
[----:B------:R-:W2:Y:S01]  /*7840*/  LDC.64 R2, c[0x4][R3] ;  /* 0x0100000003027b82 */ /* 0x000ea20000000a00 */
[----:B------:R-:W5:Y:S01]  /*7850*/  LDCU.64 UR4, c[0x4][0x10] ;  /* 0x01000200ff0477ac */ /* 0x000f620008000a00 */
[----:B---3--:R-:W-:Y:S01]  /*7860*/  MOV R5, UR9 ;  /* 0x0000000900057c02 */ /* 0x008fe20008000f00 */
[----:B------:R-:W-:Y:S01]  /*7870*/  IMAD.U32 R4, RZ, RZ, UR8 ;  /* 0x00000008ff047e24 */ /* 0x000fe2000f8e00ff */
[----:B-1----:R-:W-:Y:S01]  /*7880*/  MOV R7, UR7 ;  /* 0x0000000700077c02 */ /* 0x002fe20008000f00 */
[----:B------:R-:W-:Y:S01]  /*7890*/  IMAD.U32 R6, RZ, RZ, UR6 ;  /* 0x00000006ff067e24 */ /* 0x000fe2000f8e00ff */
[----:B-----5:R-:W-:Y:S01]  /*78a0*/  MOV R11, UR5 ;  /* 0x00000005000b7c02 */ /* 0x020fe20008000f00 */
[----:B------:R-:W-:Y:S02]  /*78b0*/  IMAD.U32 R10, RZ, RZ, UR4 ;  /* 0x00000004ff0a7e24 */ /* 0x000fe4000f8e00ff */
[----:B------:R-:W-:Y:S07]  /*78c0*/  LEPC R20, `(.L_x_121) ;  /* 0x000000001014794e */ /* 0x000fee0000000000 */
[----:B--2-4-:R-:W-:Y:S05]  /*78d0*/  CALL.ABS.NOINC R2 ;  /* 0x0000000002007343 */ /* 0x014fea0003c00000 */
.L_x_121:
[C---:B------:R-:W-:Y:S01]  /*78e0*/  SHF.L.U32 R40, R48.reuse, 0x10, RZ ;  /* 0x0000001030287819 */ /* 0x040fe200000006ff */
[----:B------:R-:W-:Y:S05]  /*78f0*/  WARPSYNC.ALL ;  /* 0x0000000000007948 */ /* 0x000fea0003800000 */
[----:B------:R-:W-:Y:S01]  /*7900*/  R2UR UR4, R39 ;  /* 0x00000000270472ca */ /* 0x000fe200000e0000 */
[----:B------:R-:W-:Y:S01]  /*7910*/  BSSY.RECONVERGENT B0, `(.L_x_122) ;  /* 0x0000087000007945 */ /* 0x000fe20003800200 */
[----:B------:R-:W-:Y:S02]  /*7920*/  LOP3.LUT R43, R48, 0xffff0000, RZ, 0xc0, !PT ;  /* 0xffff0000302b7812 */ /* 0x000fe400078ec0ff */
[----:B------:R-:W-:Y:S02]  /*7930*/  SHF.L.U32 R42, R49, 0x10, RZ ;  /* 0x00000010312a7819 */ /* 0x000fe400000006ff */
[----:B------:R-:W-:Y:S02]  /*7940*/  SHF.L.U32 R45, R51, 0x10, RZ ;  /* 0x00000010332d7819 */ /* 0x000fe400000006ff */
[----:B------:R-:W-:Y:S02]  /*7950*/  LOP3.LUT R44, R75, 0xffff0000, RZ, 0xc0, !PT ;  /* 0xffff00004b2c7812 */ /* 0x000fe400078ec0ff */
[----:B------:R-:W-:Y:S03]  /*7960*/  ISETP.NE.AND P0, PT, R101, RZ, PT ;  /* 0x000000ff6500720c */ /* 0x000fe60003f05270 */
[----:B------:R-:W4:Y:S02]  /*7970*/  LDTM.x32 R4, tmem[UR4] ;  /* 0x00000004000479ee */ /* 0x000f2400082c0000 */
[C---:B----4-:R-:W-:Y:S01]  /*7980*/  FMUL R0, R38.reuse, R4 ;  /* 0x0000000426007220 */ /* 0x050fe20000400000 */
[C---:B------:R-:W-:Y:S01]  /*7990*/  FMUL R2, R38.reuse, R5 ;  /* 0x0000000526027220 */ /* 0x040fe20000400000 */
[C---:B-1----:R-:W-:Y:S01]  /*79a0*/  FMUL R3, R38.reuse, R6 ;  /* 0x0000000626037220 */ /* 0x042fe20000400000 */
[----:B------:R-:W-:Y:S01]  /*79b0*/  FMUL R7, R38, R7 ;  /* 0x0000000726077220 */ /* 0x000fe20000400000 */
[----:B------:R-:W-:Y:S01]  /*79c0*/  FFMA R0, R41, R40, R0 ;  /* 0x0000002829007223 */ /* 0x000fe20000000000 */
[----:B------:R-:W-:Y:S01]  /*79d0*/  LOP3.LUT R40, R49, 0xffff0000, RZ, 0xc0, !PT ;  /* 0xffff000031287812 */ /* 0x000fe200078ec0ff */
[C---:B------:R-:W-:Y:S01]  /*79e0*/  FFMA R2, R41.reuse, R43, R2 ;  /* 0x0000002b29027223 */ /* 0x040fe20000000002 */
[C---:B------:R-:W-:Y:S01]  /*79f0*/  SHF.L.U32 R43, R50.reuse, 0x10, RZ ;  /* 0x00000010322b7819 */ /* 0x040fe200000006ff */
[C---:B------:R-:W-:Y:S01]  /*7a00*/  FFMA R3, R41.reuse, R42, R3 ;  /* 0x0000002a29037223 */ /* 0x040fe20000000003 */
[----:B------:R-:W-:Y:S01]  /*7a10*/  LOP3.LUT R42, R50, 0xffff0000, RZ, 0xc0, !PT ;  /* 0xffff0000322a7812 */ /* 0x000fe200078ec0ff */
[----:B------:R-:W-:Y:S01]  /*7a20*/  FMUL R4, R38, R8 ;  /* 0x0000000826047220 */ /* 0x000fe20000400000 */
[----:B------:R-:W-:Y:S01]  /*7a30*/  F2FP.BF16.F32.PACK_AB R52, R2, R0 ;  /* 0x000000000234723e */ /* 0x000fe200000010ff */
[----:B------:R-:W-:Y:S01]  /*7a40*/  FFMA R7, R41, R40, R7 ;  /* 0x0000002829077223 */ /* 0x000fe20000000007 */
[----:B------:R-:W-:Y:S01]  /*7a50*/  LOP3.LUT R40, R51, 0xffff0000, RZ, 0xc0, !PT ;  /* 0xffff000033287812 */ /* 0x000fe200078ec0ff */
[C---:B------:R-:W-:Y:S01]  /*7a60*/  FMUL R5, R38.reuse, R9 ;  /* 0x0000000926057220 */ /* 0x040fe20000400000 */
[C---:B------:R-:W-:Y:S01]  /*7a70*/  FMUL R6, R38.reuse, R10 ;  /* 0x0000000a26067220 */ /* 0x040fe20000400000 */
[----:B------:R-:W-:Y:S01]  /*7a80*/  FMUL R11, R38, R11 ;  /* 0x0000000b260b7220 */ /* 0x000fe20000400000 */
[----:B------:R-:W-:Y:S01]  /*7a90*/  F2FP.BF16.F32.PACK_AB R53, R7, R3 ;  /* 0x000000030735723e */ /* 0x000fe200000010ff */
[C---:B------:R-:W-:Y:S01]  /*7aa0*/  FFMA R4, R41.reuse, R43, R4 ;  /* 0x0000002b29047223 */ /* 0x040fe20000000004 */
[C---:B------:R-:W-:Y:S01]  /*7ab0*/  SHF.L.U32 R43, R56.reuse, 0x10, RZ ;  /* 0x00000010382b7819 */ /* 0x040fe200000006ff */
[----:B------:R-:W-:Y:S01]  /*7ac0*/  FFMA R5, R41, R42, R5 ;  /* 0x0000002a29057223 */ /* 0x000fe20000000005 */
[----:B------:R-:W-:Y:S01]  /*7ad0*/  LOP3.LUT R42, R57, 0xffff0000, RZ, 0xc0, !PT ;  /* 0xffff0000392a7812 */ /* 0x000fe200078ec0ff */
[----:B------:R-:W-:Y:S01]  /*7ae0*/  FFMA R6, R41, R45, R6 ;  /* 0x0000002d29067223 */ /* 0x000fe20000000006 */
[----:B------:R-:W-:Y:S01]  /*7af0*/  SHF.L.U32 R45, R57, 0x10, RZ ;  /* 0x00000010392d7819 */ /* 0x000fe200000006ff */
[----:B------:R-:W-:Y:S01]  /*7b00*/  FFMA R11, R41, R40, R11 ;  /* 0x00000028290b7223 */ /* 0x000fe2000000000b */
[----:B------:R-:W-:Y:S01]  /*7b10*/  LOP3.LUT R40, R56, 0xffff0000, RZ, 0xc0, !PT ;  /* 0xffff000038287812 */ /* 0x000fe200078ec0ff */
[C---:B------:R-:W-:Y:S01]  /*7b20*/  FMUL R8, R38.reuse, R12 ;  /* 0x0000000c26087220 */ /* 0x040fe20000400000 */
[----:B------:R-:W-:Y:S01]  /*7b30*/  F2FP.BF16.F32.PACK_AB R54, R5, R4 ;  /* 0x000000040536723e */ /* 0x000fe200000010ff */
[C---:B------:R-:W-:Y:S01]  /*7b40*/  FMUL R9, R38.reuse, R13 ;  /* 0x0000000d26097220 */ /* 0x040fe20000400000 */
[----:B------:R-:W-:Y:S01]  /*7b50*/  F2FP.BF16.F32.PACK_AB R55, R11, R6 ;  /* 0x000000060b37723e */ /* 0x000fe200000010ff */
[C---:B------:R-:W-:Y:S01]  /*7b60*/  FMUL R10, R38.reuse, R14 ;  /* 0x0000000e260a7220 */ /* 0x040fe20000400000 */
[----:B------:R-:W-:Y:S01]  /*7b70*/  FMUL R15, R38, R15 ;  /* 0x0000000f260f7220 */ /* 0x000fe20000400000 */
[----:B------:R-:W-:Y:S01]  /*7b80*/  FFMA R8, R41, R43, R8 ;  /* 0x0000002b29087223 */ /* 0x000fe20000000008 */
[----:B------:R-:W-:Y:S01]  /*7b90*/  SHF.L.U32 R43, R59, 0x10, RZ ;  /* 0x000000103b2b7819 */ /* 0x000fe200000006ff */
[C---:B------:R-:W-:Y:S01]  /*7ba0*/  FFMA R9, R41.reuse, R40, R9 ;  /* 0x0000002829097223 */ /* 0x040fe20000000009 */
[C---:B------:R-:W-:Y:S01]  /*7bb0*/  SHF.L.U32 R40, R58.reuse, 0x10, RZ ;  /* 0x000000103a287819 */ /* 0x040fe200000006ff */
        /* <DEDUP_REMOVED lines=8> */
[----:B------:R-:W-:Y:S01]  /*7c40*/  FMUL R14, R38, R18 ;  /* 0x00000012260e7220 */ /* 0x000fe20000400000 */
[----:B------:R-:W-:Y:S01]  /*7c50*/  FFMA R12, R41, R40, R12 ;  /* 0x00000028290c7223 */ /* 0x000fe2000000000c */
[----:B------:R-:W-:Y:S01]  /*7c60*/  LOP3.LUT R40, R59, 0xffff0000, RZ, 0xc0, !PT ;  /* 0xffff00003b287812 */ /* 0x000fe200078ec0ff */
[C---:B------:R-:W-:Y:S01]  /*7c70*/  FFMA R13, R41.reuse, R42, R13 ;  /* 0x0000002a290d7223 */ /* 0x040fe2000000000d */
[----:B------:R-:W-:Y:S01]  /*7c80*/  LOP3.LUT R42, R64, 0xffff0000, RZ, 0xc0, !PT ;  /* 0xffff0000402a7812 */ /* 0x000fe200078ec0ff */
[----:B------:R-:W-:Y:S01]  /*7c90*/  FMUL R19, R38, R19 ;  /* 0x0000001326137220 */ /* 0x000fe20000400000 */
[----:B------:R-:W-:Y:S01]  /*7ca0*/  FFMA R14, R41, R43, R14 ;  /* 0x0000002b290e7223 */ /* 0x000fe2000000000e */
[----:B------:R-:W-:Y:S01]  /*7cb0*/  SHF.L.U32 R43, R64, 0x10, RZ ;  /* 0x00000010402b7819 */ /* 0x000fe200000006ff */
[----:B------:R1:W-:Y:S01]  /*7cc0*/  STS.128 [R87], R52 ;  /* 0x0000003457007388 */ /* 0x0003e20000000c00 */
[----:B------:R-:W-:Y:S01]  /*7cd0*/  F2FP.BF16.F32.PACK_AB R62, R13, R12 ;  /* 0x0000000c0d3e723e */ /* 0x000fe200000010ff */
[C---:B------:R-:W-:Y:S01]  /*7ce0*/  FMUL R16, R38.reuse, R20 ;  /* 0x0000001426107220 */ /* 0x040fe20000400000 */
        /* <DEDUP_REMOVED lines=8> */
[C---:B------:R-:W-:Y:S01]  /*7d70*/  FFMA R17, R41.reuse, R42, R17 ;  /* 0x0000002a29117223 */ /* 0x040fe20000000011 */
[----:B------:R-:W-:Y:S01]  /*7d80*/  FFMA R18, R41, R45, R18 ;  /* 0x0000002d29127223 */ /* 0x000fe20000000012 */
[----:B------:R1:W-:Y:S01]  /*7d90*/  STS.128 [R86+0x10], R60 ;  /* 0x0000103c56007388 */ /* 0x0003e20000000c00 */
[----:B------:R-:W-:Y:S01]  /*7da0*/  SHF.L.U32 R45, R67, 0x10, RZ ;  /* 0x00000010432d7819 */ /* 0x000fe200000006ff */
[----:B------:R-:W-:Y:S01]  /*7db0*/  FFMA R23, R41, R40, R23 ;  /* 0x0000002829177223 */ /* 0x000fe20000000017 */
[----:B------:R-:W-:Y:S01]  /*7dc0*/  LOP3.LUT R40, R66, 0xffff0000, RZ, 0xc0, !PT ;  /* 0xffff000042287812 */ /* 0x000fe200078ec0ff */
[C---:B------:R-:W-:Y:S01]  /*7dd0*/  FMUL R20, R38.reuse, R24 ;  /* 0x0000001826147220 */ /* 0x040fe20000400000 */
[----:B------:R-:W-:Y:S01]  /*7de0*/  LOP3.LUT R42, R67, 0xffff0000, RZ, 0xc0, !PT ;  /* 0xffff0000432a7812 */ /* 0x000fe200078ec0ff */
[C---:B------:R-:W-:Y:S01]  /*7df0*/  FMUL R21, R38.reuse, R25 ;  /* 0x0000001926157220 */ /* 0x040fe20000400000 */
[----:B------:R-:W-:Y:S01]  /*7e00*/  F2FP.BF16.F32.PACK_AB R68, R17, R16 ;  /* 0x000000101144723e */ /* 0x000fe200000010ff */
[C---:B------:R-:W-:Y:S01]  /*7e10*/  FMUL R22, R38.reuse, R26 ;  /* 0x0000001a26167220 */ /* 0x040fe20000400000 */
[----:B------:R-:W-:Y:S01]  /*7e20*/  FMUL R27, R38, R27 ;  /* 0x0000001b261b7220 */ /* 0x000fe20000400000 */
[C---:B------:R-:W-:Y:S01]  /*7e30*/  FFMA R20, R41.reuse, R43, R20 ;  /* 0x0000002b29147223 */ /* 0x040fe20000000014 */
[C---:B------:R-:W-:Y:S01]  /*7e40*/  FFMA R21, R41.reuse, R40, R21 ;  /* 0x0000002829157223 */ /* 0x040fe20000000015 */
[C---:B------:R-:W-:Y:S01]  /*7e50*/  FFMA R22, R41.reuse, R45, R22 ;  /* 0x0000002d29167223 */ /* 0x040fe20000000016 */
[----:B------:R-:W-:Y:S01]  /*7e60*/  FFMA R27, R41, R42, R27 ;  /* 0x0000002a291b7223 */ /* 0x000fe2000000001b */
[----:B------:R-:W-:Y:S01]  /*7e70*/  SHF.L.U32 R40, R72, 0x10, RZ ;  /* 0x0000001048287819 */ /* 0x000fe200000006ff */
[----:B------:R-:W-:Y:S01]  /*7e80*/  FMUL R24, R38, R28 ;  /* 0x0000001c26187220 */ /* 0x000fe20000400000 */
[----:B------:R-:W-:Y:S01]  /*7e90*/  LOP3.LUT R42, R72, 0xffff0000, RZ, 0xc0, !PT ;  /* 0xffff0000482a7812 */ /* 0x000fe200078ec0ff */
[C---:B------:R-:W-:Y:S01]  /*7ea0*/  FMUL R25, R38.reuse, R29 ;  /* 0x0000001d26197220 */ /* 0x040fe20000400000 */
[----:B------:R-:W-:Y:S01]  /*7eb0*/  SHF.L.U32 R43, R73, 0x10, RZ ;  /* 0x00000010492b7819 */ /* 0x000fe200000006ff */
[C---:B------:R-:W-:Y:S01]  /*7ec0*/  FMUL R26, R38.reuse, R30 ;  /* 0x0000001e261a7220 */ /* 0x040fe20000400000 */
[C---:B------:R-:W-:Y:S01]  /*7ed0*/  FFMA R24, R41.reuse, R40, R24 ;  /* 0x0000002829187223 */ /* 0x040fe20000000018 */
[----:B------:R-:W-:Y:S01]  /*7ee0*/  FFMA R25, R41, R42, R25 ;  /* 0x0000002a29197223 */ /* 0x000fe20000000019 */
[----:B------:R-:W-:Y:S01]  /*7ef0*/  LOP3.LUT R40, R73, 0xffff0000, RZ, 0xc0, !PT ;  /* 0xffff000049287812 */ /* 0x000fe200078ec0ff */
[----:B------:R-:W-:Y:S01]  /*7f00*/  FFMA R26, R41, R43, R26 ;  /* 0x0000002b291a7223 */ /* 0x000fe2000000001a */
[----:B------:R-:W-:Y:S01]  /*7f10*/  FMUL R31, R38, R31 ;  /* 0x0000001f261f7220 */ /* 0x000fe20000400000 */
[----:B------:R-:W-:Y:S01]  /*7f20*/  SHF.L.U32 R43, R74, 0x10, RZ ;  /* 0x000000104a2b7819 */ /* 0x000fe200000006ff */
[----:B------:R-:W-:Y:S01]  /*7f30*/  FMUL R28, R38, R32 ;  /* 0x00000020261c7220 */ /* 0x000fe20000400000 */
[----:B------:R-:W-:Y:S01]  /*7f40*/  LOP3.LUT R42, R74, 0xffff0000, RZ, 0xc0, !PT ;  /* 0xffff00004a2a7812 */ /* 0x000fe200078ec0ff */
[C---:B------:R-:W-:Y:S01]  /*7f50*/  FMUL R29, R38.reuse, R33 ;  /* 0x00000021261d7220 */ /* 0x040fe20000400000 */
[----:B------:R-:W-:Y:S01]  /*7f60*/  SHF.L.U32 R45, R75, 0x10, RZ ;  /* 0x000000104b2d7819 */ /* 0x000fe200000006ff */
[C---:B------:R-:W-:Y:S01]  /*7f70*/  FMUL R30, R38.reuse, R34 ;  /* 0x00000022261e7220 */ /* 0x040fe20000400000 */
[----:B------:R-:W-:Y:S01]  /*7f80*/  FFMA R31, R41, R40, R31 ;  /* 0x00000028291f7223 */ /* 0x000fe2000000001f */
[----:B------:R-:W-:Y:S01]  /*7f90*/  FMUL R35, R38, R35 ;  /* 0x0000002326237220 */ /* 0x000fe20000400000 */
[----:B------:R-:W-:Y:S01]  /*7fa0*/  F2FP.BF16.F32.PACK_AB R69, R23, R18 ;  /* 0x000000121745723e */ /* 0x000fe200000010ff */
[----:B------:R-:W-:Y:S01]  /*7fb0*/  FFMA R28, R41, R43, R28 ;  /* 0x0000002b291c7223 */ /* 0x000fe2000000001c */
[----:B------:R-:W-:Y:S01]  /*7fc0*/  F2FP.BF16.F32.PACK_AB R70, R21, R20 ;  /* 0x000000141546723e */ /* 0x000fe200000010ff */
[----:B------:R-:W-:Y:S01]  /*7fd0*/  FFMA R29, R41, R42, R29 ;  /* 0x0000002a291d7223 */ /* 0x000fe2000000001d */
[----:B------:R-:W-:Y:S01]  /*7fe0*/  F2FP.BF16.F32.PACK_AB R71, R27, R22 ;  /* 0x000000161b47723e */ /* 0x000fe200000010ff */
[C---:B------:R-:W-:Y:S01]  /*7ff0*/  FFMA R30, R41.reuse, R45, R30 ;  /* 0x0000002d291e7223 */ /* 0x040fe2000000001e */
[----:B------:R-:W-:Y:S01]  /*8000*/  FFMA R35, R41, R44, R35 ;  /* 0x0000002c29237223 */ /* 0x000fe20000000023 */
[----:B------:R-:W-:Y:S02]  /*8010*/  F2FP.BF16.F32.PACK_AB R104, R25, R24 ;  /* 0x000000181968723e */ /* 0x000fe400000010ff */
[----:B------:R1:W-:Y:S01]  /*8020*/  STS.128 [R47+0x20], R68 ;  /* 0x000020442f007388 */ /* 0x0003e20000000c00 */
[----:B------:R-:W-:Y:S02]  /*8030*/  F2FP.BF16.F32.PACK_AB R105, R31, R26 ;  /* 0x0000001a1f69723e */ /* 0x000fe400000010ff */
[----:B------:R-:W-:Y:S02]  /*8040*/  F2FP.BF16.F32.PACK_AB R106, R29, R28 ;  /* 0x0000001c1d6a723e */ /* 0x000fe400000010ff */
[----:B------:R-:W-:Y:S05]  /*8050*/  F2FP.BF16.F32.PACK_AB R107, R35, R30 ;  /* 0x0000001e236b723e */ /* 0x000fea00000010ff */
[----:B------:R1:W-:Y:S01]  /*8060*/  STS.128 [R46+0x10], R104 ;  /* 0x000010682e007388 */ /* 0x0003e20000000c00 */
[----:B------:R-:W-:Y:S01]  /*8070*/  @!PT LDS RZ, [RZ] ;  /* 0x00000000fffff984 */ /* 0x000fe20000000800 */
[----:B------:R-:W-:Y:S01]  /*8080*/  @!PT LDS RZ, [RZ] ;  /* 0x00000000fffff984 */ /* 0x000fe20000000800 */
[----:B------:R-:W-:Y:S01]  /*8090*/  @!PT LDS RZ, [RZ] ;  /* 0x00000000fffff984 */ /* 0x000fe20000000800 */
[----:B------:R-:W-:Y:S01]  /*80a0*/  @!PT LDS RZ, [RZ] ;  /* 0x00000000fffff984 */ /* 0x000fe20000000800 */
[----:B------:R3:W-:Y:S07]  /*80b0*/  MEMBAR.ALL.CTA ;  /* 0x0000000000007992 */ /* 0x0007ee0000008000 */
[----:B---3--:R-:W3:Y:S02]  /*80c0*/  FENCE.VIEW.ASYNC.S ;  /* 0x00000000000073c6 */ /* 0x008ee40000000000 */
[----:B---3--:R-:W-:Y:S06]  /*80d0*/  BAR.SYNC.DEFER_BLOCKING 0x1, 0x80 ;  /* 0x0042000000007b1d */ /* 0x008fec0000010000 */
[----:B------:R-:W-:Y:S05]  /*80e0*/  @P0 BRA `(.L_x_123) ;  /* 0x0000000000240947 */ /* 0x000fea0003800000 */
[----:B------:R-:W3:Y:S01]  /*80f0*/  LDCU.64 UR6, c[0x0][0x348] ;  /* 0x00006900ff0677ac */ /* 0x000ee20008000a00 */
[----:B------:R-:W-:Y:S01]  /*8100*/  R2UR UR5, R109 ;  /* 0x000000006d0572ca */ /* 0x000fe200000e0000 */
[----:B------:R-:W-:Y:S11]  /*8110*/  UMOV UR51, UR44 ;  /* 0x0000002c00337c82 */ /* 0x000ff60008000000 */
[----:B------:R-:W-:Y:S01]  /*8120*/  @!UPT UIADD3 URZ, UPT, UPT, URZ, URZ, URZ ;  /* 0x000000fffffff290 */ /* 0x000fe2000fffe0ff */
[----:B------:R-:W-:Y:S02]  /*8130*/  UIADD3 UR48, UPT, UPT, UR47, 0x200, UR5 ;  /* 0x000002002f307890 */ /* 0x000fe4000fffe005 */
[----:B---3--:R-:W-:Y:S04]  /*8140*/  UIADD3 UR4, UP0, UPT, UR6, 0xa80, URZ ;  /* 0x00000a8006047890 */ /* 0x008fe8000ff1e0ff */
[----:B------:R-:W-:Y:S09]  /*8150*/  UIADD3.X UR5, UPT, UPT, URZ, UR7, URZ, UP0, !UPT ;  /* 0x00000007ff057290 */ /* 0x000ff200087fe4ff */
[----:B------:R3:W-:Y:S02]  /*8160*/  UTMASTG.3D [UR48], [UR4] ;  /* 0x00000030040073b5 */ /* 0x0007e40008010000 */
[----:B---3--:R0:W-:Y:S02]  /*8170*/  UTMACMDFLUSH ;  /* 0x00000000000079b7 */ /* 0x0081e40000000000 */
.L_x_123:
[----:B------:R-:W-:Y:S05]  /*8180*/  BSYNC.RECONVERGENT B0 ;  /* 0x0000000000007941 */ /* 0x000fea0003800200 */
.L_x_122:
[----:B------:R-:W-:Y:S01]  /*8190*/  UIADD3 UR43, UPT, UPT, UR46, 0x1, URZ ;  /* 0x000000012e2b7890 */ /* 0x000fe2000fffe0ff */
[----:B------:R-:W-:Y:S03]  /*81a0*/  BSSY.RECONVERGENT B0, `(.L_x_124) ;  /* 0x0000005000007945 */ /* 0x000fe60003800200 */
[----:B------:R-:W-:Y:S04]  /*81b0*/  UISETP.NE.AND UP0, UPT, UR43, 0x3, UPT ;  /* 0x000000032b00788c */ /* 0x000fe8000bf05270 */
[----:B------:R-:W-:Y:S01]  /*81c0*/  USEL UR45, UR43, URZ, UP0 ;  /* 0x000000ff2b2d7287 */ /* 0x000fe20008000000 */
[----:B------:R-:W-:Y:S11]  /*81d0*/  @P0 BRA `(.L_x_125) ;  /* 0x0000000000040947 */ /* 0x000ff60003800000 */
[----:B------:R-:W-:Y:S04]  /*81e0*/  DEPBAR.LE SB0, 0x1 ;  /* 0x000080400000791a */ /* 0x000fe80000000000 */
.L_x_125:
[----:B------:R-:W-:Y:S05]  /*81f0*/  BSYNC.RECONVERGENT B0 ;  /* 0x0000000000007941 */ /* 0x000fea0003800200 */
.L_x_124:
[----:B------:R-:W-:Y:S01]  /*8200*/  BAR.SYNC.DEFER_BLOCKING 0x1, 0x80 ;  /* 0x0042000000007b1d */ /* 0x000fe20000010000 */
[----:B------:R-:W-:Y:S01]  /*8210*/  ISETP.NE.AND P1, PT, R103, RZ, PT ;  /* 0x000000ff6700720c */ /* 0x000fe20003f25270 */
[----:B------:R-:W-:Y:S01]  /*8220*/  UISETP.NE.AND UP0, UPT, UR53, URZ, UPT ;  /* 0x000000ff3500728c */ /* 0x000fe2000bf05270 */
[----:B------:R-:W-:Y:S11]  /*8230*/  LEA R3, R111, UR47, 0x3 ;  /* 0x0000002f6f037c11 */ /* 0x000ff6000f8e18ff */
[----:B------:R-:W-:Y:S01]  /*8240*/  @P1 SHF.L.U32 R4, R110, 0x1f, RZ ;  /* 0x0000001f6e041819 */ /* 0x000fe200000006ff */
[----:B------:R-:W-:Y:S06]  /*8250*/  BRA.U !UP0, `(.L_x_126) ;  /* 0x0000000108247547 */ /* 0x000fec000b800000 */
[----:B------:R-:W3:Y:S01]  /*8260*/  S2R R0, SR_CgaCtaId ;  /* 0x0000000000007919 */ /* 0x000ee20000008800 */
[----:B------:R-:W-:Y:S01]  /*8270*/  IMAD.U32 R2, RZ, RZ, UR52 ;  /* 0x00000034ff027e24 */ /* 0x000fe2000f8e00ff */
[----:B------:R-:W-:Y:S04]  /*8280*/  UIADD3 UR4, UPT, UPT, UR52, 0x1, URZ ;  /* 0x0000000134047890 */ /* 0x000fe8000fffe0ff */
[----:B------:R-:W-:Y:S01]  /*8290*/  @P1 LEA R2, R2, UR47, 0x3 ;  /* 0x0000002f02021c11 */ /* 0x000fe2000f8e18ff */
[----:B------:R-:W-:Y:S04]  /*82a0*/  UISETP.NE.AND UP0, UPT, UR4, 0x3, UPT ;  /* 0x000000030400788c */ /* 0x000fe8000bf05270 */
[----:B------:R-:W-:Y:S01]  /*82b0*/  @P1 VIADD R5, R2, 0xa8 ;  /* 0x000000a802051836 */ /* 0x000fe20000000000 */
[----:B------:R-:W-:Y:S04]  /*82c0*/  USEL UR52, UR4, URZ, UP0 ;  /* 0x000000ff04347287 */ /* 0x000fe80008000000 */
[----:B---3--:R-:W-:Y:S04]  /*82d0*/  @P1 PRMT R0, R0, 0x654, R5 ;  /* 0x0000065400001816 */ /* 0x008fe80000000005 */
[----:B------:R3:W-:Y:S04]  /*82e0*/  @P1 SYNCS.ARRIVE.TRANS64.RED.A1T0 RZ, [R0+URZ], RZ ;  /* 0x000000ff00ff19a7 */ /* 0x0007e800081004ff */
.L_x_126:
[----:B------:R-:W4:Y:S01]  /*82f0*/  @P1 SYNCS.PHASECHK.TRANS64.TRYWAIT P0, [R3+URZ+0x90], R4 ;  /* 0x00009004030015a7 */ /* 0x000f2200080011ff */
[----:B------:R-:W-:Y:S01]  /*8300*/  BSSY B1, `(.L_x_127) ;  /* 0x0000015000017945 */ /* 0x000fe20003800000 */
[----:B----4-:R-:W-:Y:S03]  /*8310*/  @P1 SEL R108, RZ, 0x1, !P0 ;  /* 0x00000001ff6c1807 */ /* 0x010fe60004000000 */
[----:B------:R-:W-:Y:S05]  /*8320*/  @!P1 BRA `(.L_x_128) ;  /* 0x0000000000489947 */ /* 0x000fea0003800000 */
[----:B------:R-:W-:Y:S01]  /*8330*/  ISETP.NE.AND P1, PT, R112, RZ, PT ;  /* 0x000000ff7000720c */ /* 0x000fe20003f25270 */
[----:B------:R-:W-:Y:S01]  /*8340*/  BSSY B0, `(.L_x_129) ;  /* 0x000000a000007945 */ /* 0x000fe20003800000 */
[----:B------:R-:W-:Y:S11]  /*8350*/  ISETP.NE.AND P0, PT, R108, RZ, PT ;  /* 0x000000ff6c00720c */ /* 0x000ff60003f05270 */
[----:B------:R-:W-:Y:S04]  /*8360*/  @P1 IMAD R111, R111, 0x2000, R100 ;  /* 0x000020006f6f1824 */ /* 0x000fe800078e0264 */
[----:B------:R-:W-:Y:S01]  /*8370*/  @P1 IMAD.IADD R4, R85, 0x1, R111 ;  /* 0x0000000155041824 */ /* 0x000fe200078e026f */
[----:B------:R-:W-:Y:S03]  /*8380*/  @P1 IADD3 R2, PT, PT, R84, R111, RZ ;  /* 0x0000006f54021210 */ /* 0x000fe60007ffe0ff */
[----:B---3--:R-:W-:Y:S01]  /*8390*/  @P1 IMAD.IADD R0, R99, 0x1, R4 ;  /* 0x0000000163001824 */ /* 0x008fe200078e0204 */
[----:B------:R-:W-:Y:S06]  /*83a0*/  @P0 BRA `(.L_x_130) ;  /* 0x00000000000c0947 */ /* 0x000fec0003800000 */
[----:B------:R-:W-:Y:S04]  /*83b0*/  SHF.L.U32 R110, R110, 0x1f, RZ ;  /* 0x0000001f6e6e7819 */ /* 0x000fe800000006ff */
[----:B------:R-:W3:Y:S02]  /*83c0*/  SYNCS.PHASECHK.TRANS64.TRYWAIT P0, [R3+URZ+0x90], R110 ;  /* 0x0000906e030075a7 */ /* 0x000ee400080011ff */
[----:B---3--:R-:W-:Y:S05]  /*83d0*/  @!P0 BRA `(.L_x_131) ;  /* 0x0000001800dc8947 */ /* 0x008fea0003800000 */
.L_x_130:
[----:B------:R-:W-:Y:S05]  /*83e0*/  BSYNC B0 ;  /* 0x0000000000007941 */ /* 0x000fea0003800000 */
.L_x_129:
[----:B------:R-:W-:Y:S11]  /*83f0*/  ISETP.NE.AND P0, PT, R112, RZ, PT ;  /* 0x000000ff7000720c */ /* 0x000ff60003f05270 */
[----:B------:R-:W-:Y:S02]  /*8400*/  @!UPT UIADD3 URZ, UPT, UPT, URZ, URZ, URZ ;  /* 0x000000fffffff290 */ /* 0x000fe4000fffe0ff */
[----:B------:R4:W1:Y:S04]  /*8410*/  @P0 LDS.128 R48, [R111] ;  /* 0x000000006f300984 */ /* 0x0008680000000c00 */
[----:B------:R4:W1:Y:S04]  /*8420*/  @P0 LDS.128 R64, [R2+0x20] ;  /* 0x0000200002400984 */ /* 0x0008680000000c00 */
[----:B------:R4:W1:Y:S04]  /*8430*/  @P0 LDS.128 R56, [R4+0x10] ;  /* 0x0000100004380984 */ /* 0x0008680000000c00 */
[----:B------:R4:W1:Y:S02]  /*8440*/  @P0 LDS.128 R72, [R0+0x10] ;  /* 0x0000100000480984 */ /* 0x0008640000000c00 */
.L_x_128:
[----:B------:R-:W-:Y:S05]  /*8450*/  BSYNC B1 ;  /* 0x0000000000017941 */ /* 0x000fea0003800000 */
.L_x_127:
[----:B---34-:R-:W-:Y:S05]  /*8460*/  VIADD R0, R39, 0x20 ;  /* 0x0000002027007836 */ /* 0x018fea0000000000 */
[----:B------:R-:W-:Y:S04]  /*8470*/  SHF.R.U32.HI R0, RZ, 0x15, R0 ;  /* 0x00000015ff007819 */ /* 0x000fe80000011600 */
[----:B------:R-:W-:Y:S11]  /*8480*/  LOP3.LUT P0, RZ, R0, 0x3, R89, 0x48, !PT ;  /* 0x0000000300ff7812 */ /* 0x000ff60007804859 */
[----:B------:R-:W-:Y:S02]  /*8490*/  @!UPT UIADD3 URZ, UPT, UPT, URZ, URZ, URZ ;  /* 0x000000fffffff290 */ /* 0x000fe4000fffe0ff */
[----:B------:R-:W-:Y:S05]  /*84a0*/  @!P0 BRA `(.L_x_132) ;  /* 0x0000000000408947 */ /* 0x000fea0003800000 */
[----:B------:R-:W3:Y:S01]  /*84b0*/  LDCU.64 UR8, c[0x4][0x70] ;  /* 0x01000e00ff0877ac */ /* 0x000ee20008000a00 */
[----:B------:R-:W-:Y:S01]  /*84c0*/  MOV R3, 0x0 ;  /* 0x0000000000037802 */ /* 0x000fe20000000f00 */
[----:B------:R-:W-:Y:S02]  /*84d0*/  HFMA2 R12, -RZ, RZ, 0, 5.9604644775390625e-08 ;  /* 0x00000001ff0c7431 */ /* 0x000fe400000001ff */
[----:B------:R-:W-:Y:S02]  /*84e0*/  IMAD.MOV.U32 R8, RZ, RZ, 0x192 ;  /* 0x00000192ff087424 */ /* 0x000fe400078e00ff */
[----:B------:R-:W-:Y:S01]  /*84f0*/  IMAD.MOV.U32 R13, RZ, RZ, RZ ;  /* 0x000000ffff0d7224 */ /* 0x000fe200078e00ff */
[----:B------:R-:W4:Y:S01]  /*8500*/  LDCU.64 UR6, c[0x4][0x78] ;  /* 0x01000f00ff0677ac */ /* 0x000f220008000a00 */
[----:B------:R-:W1:Y:S01]  /*8510*/  LDC.64 R2, c[0x4][R3] ;  /* 0x0100000003027b82 */ /* 0x000e620000000a00 */
[----:B------:R-:W5:Y:S01]  /*8520*/  LDCU.64 UR4, c[0x4][0x10] ;  /* 0x01000200ff0477ac */ /* 0x000f620008000a00 */
[----:B---3--:R-:W-:Y:S01]  /*8530*/  MOV R5, UR9 ;  /* 0x0000000900057c02 */ /* 0x008fe20008000f00 */
[----:B------:R-:W-:Y:S01]  /*8540*/  IMAD.U32 R4, RZ, RZ, UR8 ;  /* 0x00000008ff047e24 */ /* 0x000fe2000f8e00ff */
[----:B----4-:R-:W-:Y:S01]  /*8550*/  MOV R7, UR7 ;  /* 0x0000000700077c02 */ /* 0x010fe20008000f00 */
[----:B------:R-:W-:Y:S01]  /*8560*/  IMAD.U32 R6, RZ, RZ, UR6 ;  /* 0x00000006ff067e24 */ /* 0x000fe2000f8e00ff */
[----:B-----5:R-:W-:Y:S01]  /*8570*/  MOV R11, UR5 ;  /* 0x00000005000b7c02 */ /* 0x020fe20008000f00 */
[----:B------:R-:W-:Y:S02]  /*8580*/  IMAD.U32 R10, RZ, RZ, UR4 ;  /* 0x00000004ff0a7e24 */ /* 0x000fe4000f8e00ff */
[----:B------:R-:W-:Y:S07]  /*8590*/  LEPC R20, `(.L_x_132) ;  /* 0x000000001014794e */ /* 0x000fee0000000000 */
[----:B-12---:R-:W-:Y:S05]  /*85a0*/  CALL.ABS.NOINC R2 ;  /* 0x0000000002007343 */ /* 0x006fea0003c00000 */
.L_x_132:
[----:B------:R-:W-:Y:S01]  /*85b0*/  ISETP.NE.AND P0, PT, R101, RZ, PT ;  /* 0x000000ff6500720c */ /* 0x000fe20003f05270 */
[----:B------:R-:W-:Y:S05]  /*85c0*/  WARPSYNC.ALL ;  /* 0x0000000000007948 */ /* 0x000fea0003800000 */
[----:B------:R-:W-:Y:S01]  /*85d0*/  R2UR UR4, R39 ;  /* 0x00000000270472ca */ /* 0x000fe200000e0000 */
[----:B------:R-:W-:Y:S01]  /*85e0*/  BSSY.RECONVERGENT B0, `(.L_x_133) ;  /* 0x0000090000007945 */ /* 0x000fe20003800200 */
[C---:B-1----:R-:W-:Y:S02]  /*85f0*/  SHF.L.U32 R40, R48.reuse, 0x10, RZ ;  /* 0x0000001030287819 */ /* 0x042fe400000006ff */
[----:B------:R-:W-:Y:S02]  /*8600*/  LOP3.LUT R42, R48, 0xffff0000, RZ, 0xc0, !PT ;  /* 0xffff0000302a7812 */ /* 0x000fe400078ec0ff */
[C---:B------:R-:W-:Y:S02]  /*8610*/  SHF.L.U32 R43, R49.reuse, 0x10, RZ ;  /* 0x00000010312b7819 */ /* 0x040fe400000006ff */
[----:B------:R-:W-:Y:S02]  /*8620*/  LOP3.LUT R44, R49, 0xffff0000, RZ, 0xc0, !PT ;  /* 0xffff0000312c7812 */ /* 0x000fe400078ec0ff */
[C---:B------:R-:W-:Y:S02]  /*8630*/  SHF.L.U32 R45, R50.reuse, 0x10, RZ ;  /* 0x00000010322d7819 */ /* 0x040fe400000006ff */
[----:B--2---:R-:W-:Y:S01]  /*8640*/  LOP3.LUT R46, R50, 0xffff0000, RZ, 0xc0, !PT ;  /* 0xffff0000322e7812 */ /* 0x004fe200078ec0ff */
[----:B------:R-:W1:Y:S01]  /*8650*/  LDTM.x32 R4, tmem[UR4+0x20] ;  /* 0x00002004000479ee */ /* 0x000e6200082c0000 */
[C---:B------:R-:W-:Y:S01]  /*8660*/  SHF.L.U32 R47, R51.reuse, 0x10, RZ ;  /* 0x00000010332f7819 */ /* 0x040fe200000006ff */
[----:B------:R-:W-:Y:S01]  /*8670*/  USHF.L.U32 UR4, UR45, 0xd, URZ ;  /* 0x0000000d2d047899 */ /* 0x000fe200080006ff */
[----:B------:R-:W-:Y:S01]  /*8680*/  LOP3.LUT R48, R51, 0xffff0000, RZ, 0xc0, !PT ;  /* 0xffff000033307812 */ /* 0x000fe200078ec0ff */
[----:B------:R-:W-:Y:S01]  /*8690*/  NOP ;  /* 0x0000000000007918 */ /* 0x000fe20000000000 */
[C---:B------:R-:W-:Y:S02]  /*86a0*/  SHF.L.U32 R49, R56.reuse, 0x10, RZ ;  /* 0x0000001038317819 */ /* 0x040fe400000006ff */
[----:B------:R-:W-:Y:S02]  /*86b0*/  LOP3.LUT R51, R56, 0xffff0000, RZ, 0xc0, !PT ;  /* 0xffff000038337812 */ /* 0x000fe400078ec0ff */
[C---:B------:R-:W-:Y:S02]  /*86c0*/  SHF.L.U32 R50, R57.reuse, 0x10, RZ ;  /* 0x0000001039327819 */ /* 0x040fe400000006ff */
[----:B------:R-:W-:Y:S02]  /*86d0*/  LOP3.LUT R52, R57, 0xffff0000, RZ, 0xc0, !PT ;  /* 0xffff000039347812 */ /* 0x000fe400078ec0ff */
[----:B------:R-:W-:Y:S02]  /*86e0*/  IADD3 R117, PT, PT, R100, UR4, RZ ;  /* 0x0000000464757c10 */ /* 0x000fe4000fffe0ff */
[C---:B------:R-:W-:Y:S02]  /*86f0*/  SHF.L.U32 R53, R58.reuse, 0x10, RZ ;  /* 0x000000103a357819 */ /* 0x040fe400000006ff */
[----:B------:R-:W-:Y:S02]  /*8700*/  LOP3.LUT R54, R58, 0xffff0000, RZ, 0xc0, !PT ;  /* 0xffff00003a367812 */ /* 0x000fe400078ec0ff */
[C---:B------:R-:W-:Y:S02]  /*8710*/  SHF.L.U32 R55, R59.reuse, 0x10, RZ ;  /* 0x000000103b377819 */ /* 0x040fe400000006ff */
[----:B------:R-:W-:Y:S02]  /*8720*/  IADD3 R92, PT, PT, R92, 0x100, RZ ;  /* 0x000001005c5c7810 */ /* 0x000fe40007ffe0ff */
[----:B------:R-:W-:Y:S01]  /*8730*/  LOP3.LUT R56, R59, 0xffff0000, RZ, 0xc0, !PT ;  /* 0xffff00003b387812 */ /* 0x000fe200078ec0ff */
[C---:B-1----:R-:W-:Y:S01]  /*8740*/  FMUL R4, R38.reuse, R4 ;  /* 0x0000000426047220 */ /* 0x042fe20000400000 */
[----:B------:R-:W-:Y:S01]  /*8750*/  IADD3 R116, PT, PT, R85, R117, RZ ;  /* 0x0000007555747210 */ /* 0x000fe20007ffe0ff */
[----:B------:R-:W-:Y:S01]  /*8760*/  FMUL R5, R38, R5 ;  /* 0x0000000526057220 */ /* 0x000fe20000400000 */
[----:B------:R-:W-:Y:S01]  /*8770*/  SHF.L.U32 R57, R64, 0x10, RZ ;  /* 0x0000001040397819 */ /* 0x000fe200000006ff */
[----:B------:R-:W-:Y:S01]  /*8780*/  FMUL R6, R38, R6 ;  /* 0x0000000626067220 */ /* 0x000fe20000400000 */
[----:B------:R-:W-:Y:S01]  /*8790*/  IADD3 R117, PT, PT, R84, R117, RZ ;  /* 0x0000007554757210 */ /* 0x000fe20007ffe0ff */
[----:B------:R-:W-:Y:S01]  /*87a0*/  FMUL R7, R38, R7 ;  /* 0x0000000726077220 */ /* 0x000fe20000400000 */
[----:B------:R-:W-:Y:S01]  /*87b0*/  LOP3.LUT R58, R64, 0xffff0000, RZ, 0xc0, !PT ;  /* 0xffff0000403a7812 */ /* 0x000fe200078ec0ff */
[----:B------:R-:W-:Y:S01]  /*87c0*/  FFMA R4, R41, R40, R4 ;  /* 0x0000002829047223 */ /* 0x000fe20000000004 */
[----:B------:R-:W-:Y:S01]  /*87d0*/  SHF.L.U32 R59, R65, 0x10, RZ ;  /* 0x00000010413b7819 */ /* 0x000fe200000006ff */
[----:B------:R-:W-:Y:S01]  /*87e0*/  FMUL R8, R38, R8 ;  /* 0x0000000826087220 */ /* 0x000fe20000400000 */
[----:B------:R-:W-:Y:S01]  /*87f0*/  LOP3.LUT R92, R92, 0xfefffff8, RZ, 0xc0, !PT ;  /* 0xfefffff85c5c7812 */ /* 0x000fe200078ec0ff */
[----:B------:R-:W-:Y:S01]  /*8800*/  FFMA R5, R41, R42, R5 ;  /* 0x0000002a29057223 */ /* 0x000fe20000000005 */
[----:B------:R-:W-:Y:S01]  /*8810*/  LOP3.LUT R60, R65, 0xffff0000, RZ, 0xc0, !PT ;  /* 0xffff0000413c7812 */ /* 0x000fe200078ec0ff */
[----:B------:R-:W-:Y:S01]  /*8820*/  FMUL R9, R38, R9 ;  /* 0x0000000926097220 */ /* 0x000fe20000400000 */
[----:B------:R-:W-:Y:S01]  /*8830*/  SHF.L.U32 R61, R66, 0x10, RZ ;  /* 0x00000010423d7819 */ /* 0x000fe200000006ff */
[----:B------:R1:W-:Y:S01]  /*8840*/  SYNCS.ARRIVE.TRANS64.RED.A1T0 RZ, [R92+URZ], RZ ;  /* 0x000000ff5cff79a7 */ /* 0x0003e200081004ff */
[----:B------:R-:W-:Y:S01]  /*8850*/  F2FP.BF16.F32.PACK_AB R84, R5, R4 ;  /* 0x000000040554723e */ /* 0x000fe200000010ff */
[----:B------:R-:W-:Y:S01]  /*8860*/  FFMA R6, R41, R43, R6 ;  /* 0x0000002b29067223 */ /* 0x000fe20000000006 */
[----:B------:R-:W-:Y:S01]  /*8870*/  IADD3 R118, PT, PT, R99, R116, RZ ;  /* 0x0000007463767210 */ /* 0x000fe20007ffe0ff */
[C---:B------:R-:W-:Y:S01]  /*8880*/  FFMA R7, R41.reuse, R44, R7 ;  /* 0x0000002c29077223 */ /* 0x040fe20000000007 */
[C---:B------:R-:W-:Y:S01]  /*8890*/  FFMA R8, R41.reuse, R45, R8 ;  /* 0x0000002d29087223 */ /* 0x040fe20000000008 */
[----:B------:R-:W-:Y:S01]  /*88a0*/  FFMA R9, R41, R46, R9 ;  /* 0x0000002e29097223 */ /* 0x000fe20000000009 */
[----:B------:R-:W-:Y:S01]  /*88b0*/  FMUL R10, R38, R10 ;  /* 0x0000000a260a7220 */ /* 0x000fe20000400000 */
[----:B------:R-:W-:Y:S01]  /*88c0*/  LOP3.LUT R62, R66, 0xffff0000, RZ, 0xc0, !PT ;  /* 0xffff0000423e7812 */ /* 0x000fe200078ec0ff */
[C---:B------:R-:W-:Y:S01]  /*88d0*/  FMUL R11, R38.reuse, R11 ;  /* 0x0000000b260b7220 */ /* 0x040fe20000400000 */
[----:B------:R-:W-:Y:S01]  /*88e0*/  F2FP.BF16.F32.PACK_AB R85, R7, R6 ;  /* 0x000000060755723e */ /* 0x000fe200000010ff */
[----:B------:R-:W-:Y:S01]  /*88f0*/  FFMA R10, R41, R47, R10 ;  /* 0x0000002f290a7223 */ /* 0x000fe2000000000a */
[----:B------:R-:W-:Y:S01]  /*8900*/  F2FP.BF16.F32.PACK_AB R86, R9, R8 ;  /* 0x000000080956723e */ /* 0x000fe200000010ff */
[----:B------:R-:W-:Y:S01]  /*8910*/  FFMA R11, R41, R48, R11 ;  /* 0x00000030290b7223 */ /* 0x000fe2000000000b */
[C---:B------:R-:W-:Y:S01]  /*8920*/  FMUL R0, R38.reuse, R12 ;  /* 0x0000000c26007220 */ /* 0x040fe20000400000 */
[C---:B------:R-:W-:Y:S01]  /*8930*/  FMUL R2, R38.reuse, R13 ;  /* 0x0000000d26027220 */ /* 0x040fe20000400000 */
[C---:B------:R-:W-:Y:S01]  /*8940*/  FMUL R3, R38.reuse, R14 ;  /* 0x0000000e26037220 */ /* 0x040fe20000400000 */
[----:B------:R-:W-:Y:S01]  /*8950*/  SHF.L.U32 R63, R67, 0x10, RZ ;  /* 0x00000010433f7819 */ /* 0x000fe200000006ff */
[----:B------:R-:W-:Y:S01]  /*8960*/  FFMA R0, R41, R49, R0 ;  /* 0x0000003129007223 */ /* 0x000fe20000000000 */
[----:B------:R-:W-:Y:S01]  /*8970*/  F2FP.BF16.F32.PACK_AB R87, R11, R10 ;  /* 0x0000000a0b57723e */ /* 0x000fe200000010ff */
[----:B------:R-:W-:Y:S01]  /*8980*/  FFMA R2, R41, R51, R2 ;  /* 0x0000003329027223 */ /* 0x000fe20000000002 */
[C---:B------:R-:W-:Y:S01]  /*8990*/  FMUL R15, R38.reuse, R15 ;  /* 0x0000000f260f7220 */ /* 0x040fe20000400000 */
[C---:B------:R-:W-:Y:S01]  /*89a0*/  FMUL R12, R38.reuse, R16 ;  /* 0x00000010260c7220 */ /* 0x040fe20000400000 */
[----:B------:R-:W-:Y:S01]  /*89b0*/  FMUL R13, R38, R17 ;  /* 0x00000011260d7220 */ /* 0x000fe20000400000 */
[----:B------:R1:W-:Y:S01]  /*89c0*/  STS.128 [R100+UR4], R84 ;  /* 0x0000005464007988 */ /* 0x0003e20008000c04 */
[----:B------:R-:W-:Y:S01]  /*89d0*/  LOP3.LUT R64, R67, 0xffff0000, RZ, 0xc0, !PT ;  /* 0xffff000043407812 */ /* 0x000fe200078ec0ff */
[C---:B------:R-:W-:Y:S01]  /*89e0*/  FFMA R3, R41.reuse, R50, R3 ;  /* 0x0000003229037223 */ /* 0x040fe20000000003 */
[----:B------:R-:W-:Y:S01]  /*89f0*/  SHF.L.U32 R65, R72, 0x10, RZ ;  /* 0x0000001048417819 */ /* 0x000fe200000006ff */
[C---:B------:R-:W-:Y:S01]  /*8a00*/  FFMA R15, R41.reuse, R52, R15 ;  /* 0x00000034290f7223 */ /* 0x040fe2000000000f */
[----:B------:R-:W-:Y:S01]  /*8a10*/  F2FP.BF16.F32.PACK_AB R104, R2, R0 ;  /* 0x000000000268723e */ /* 0x000fe200000010ff */
[C---:B------:R-:W-:Y:S01]  /*8a20*/  FFMA R12, R41.reuse, R53, R12 ;  /* 0x00000035290c7223 */ /* 0x040fe2000000000c */
[C---:B------:R-:W-:Y:S01]  /*8a30*/  FFMA R13, R41.reuse, R54, R13 ;  /* 0x00000036290d7223 */ /* 0x040fe2000000000d */
[C---:B------:R-:W-:Y:S01]  /*8a40*/  FMUL R14, R38.reuse, R18 ;  /* 0x00000012260e7220 */ /* 0x040fe20000400000 */
[C---:B------:R-:W-:Y:S01]  /*8a50*/  FMUL R19, R38.reuse, R19 ;  /* 0x0000001326137220 */ /* 0x040fe20000400000 */
[C---:B------:R-:W-:Y:S01]  /*8a60*/  FMUL R16, R38.reuse, R20 ;  /* 0x0000001426107220 */ /* 0x040fe20000400000 */
[C---:B------:R-:W-:Y:S01]  /*8a70*/  FMUL R17, R38.reuse, R21 ;  /* 0x0000001526117220 */ /* 0x040fe20000400000 */
[C---:B------:R-:W-:Y:S01]  /*8a80*/  FFMA R14, R41.reuse, R55, R14 ;  /* 0x00000037290e7223 */ /* 0x040fe2000000000e */
        /* <DEDUP_REMOVED lines=9> */
[----:B------:R-:W-:Y:S01]  /*8b20*/  FFMA R23, R41, R60, R23 ;  /* 0x0000003c29177223 */ /* 0x000fe20000000017 */
[C---:B------:R-:W-:Y:S01]  /*8b30*/  FMUL R27, R38.reuse, R27 ;  /* 0x0000001b261b7220 */ /* 0x040fe20000400000 */
[----:B------:R-:W-:Y:S01]  /*8b40*/  F2FP.BF16.F32.PACK_AB R105, R15, R3 ;  /* 0x000000030f69723e */ /* 0x000fe200000010ff */
[----:B------:R-:W-:Y:S01]  /*8b50*/  FFMA R20, R41, R61, R20 ;  /* 0x0000003d29147223 */ /* 0x000fe20000000014 */
[----:B------:R-:W-:Y:S01]  /*8b60*/  F2FP.BF16.F32.PACK_AB R106, R13, R12 ;  /* 0x0000000c0d6a723e */ /* 0x000fe200000010ff */
[----:B------:R-:W-:Y:S01]  /*8b70*/  FMUL R24, R38, R28 ;  /* 0x0000001c26187220 */ /* 0x000fe20000400000 */
[----:B------:R-:W-:Y:S01]  /*8b80*/  F2FP.BF16.F32.PACK_AB R107, R19, R14 ;  /* 0x0000000e136b723e */ /* 0x000fe200000010ff */
[----:B------:R-:W-:Y:S01]  /*8b90*/  FFMA R21, R41, R62, R21 ;  /* 0x0000003e29157223 */ /* 0x000fe20000000015 */
[----:B------:R-:W-:Y:S01]  /*8ba0*/  LOP3.LUT R66, R72, 0xffff0000, RZ, 0xc0, !PT ;  /* 0xffff000048427812 */ /* 0x000fe200078ec0ff */
[C---:B------:R-:W-:Y:S01]  /*8bb0*/  FMUL R25, R38.reuse, R29 ;  /* 0x0000001d26197220 */ /* 0x040fe20000400000 */
[----:B------:R-:W-:Y:S01]  /*8bc0*/  SHF.L.U32 R67, R73, 0x10, RZ ;  /* 0x0000001049437819 */ /* 0x000fe200000006ff */
[----:B------:R1:W-:Y:S01]  /*8bd0*/  STS.128 [R116+0x10], R104 ;  /* 0x0000106874007388 */ /* 0x0003e20000000c00 */
[----:B------:R-:W-:Y:S01]  /*8be0*/  FFMA R22, R41, R63, R22 ;  /* 0x0000003f29167223 */ /* 0x000fe20000000016 */
[----:B------:R-:W-:Y:S01]  /*8bf0*/  LOP3.LUT R68, R73, 0xffff0000, RZ, 0xc0, !PT ;  /* 0xffff000049447812 */ /* 0x000fe200078ec0ff */
[----:B------:R-:W-:Y:S01]  /*8c00*/  FMUL R26, R38, R30 ;  /* 0x0000001e261a7220 */ /* 0x000fe20000400000 */
[C---:B------:R-:W-:Y:S01]  /*8c10*/  FFMA R27, R41.reuse, R64, R27 ;  /* 0x00000040291b7223 */ /* 0x040fe2000000001b */
[----:B------:R-:W-:Y:S01]  /*8c20*/  SHF.L.U32 R69, R74, 0x10, RZ ;  /* 0x000000104a457819 */ /* 0x000fe200000006ff */
[----:B------:R-:W-:Y:S01]  /*8c30*/  FMUL R31, R38, R31 ;  /* 0x0000001f261f7220 */ /* 0x000fe20000400000 */
[C---:B------:R-:W-:Y:S01]  /*8c40*/  FFMA R24, R41.reuse, R65, R24 ;  /* 0x0000004129187223 */ /* 0x040fe20000000018 */
[----:B------:R-:W-:Y:S01]  /*8c50*/  LOP3.LUT R70, R74, 0xffff0000, RZ, 0xc0, !PT ;  /* 0xffff00004a467812 */ /* 0x000fe200078ec0ff */
[C---:B------:R-:W-:Y:S01]  /*8c60*/  FMUL R28, R38.reuse, R32 ;  /* 0x00000020261c7220 */ /* 0x040fe20000400000 */
[----:B------:R-:W-:Y:S01]  /*8c70*/  FFMA R25, R41, R66, R25 ;  /* 0x0000004229197223 */ /* 0x000fe20000000019 */
[----:B------:R-:W-:Y:S01]  /*8c80*/  SHF.L.U32 R71, R75, 0x10, RZ ;  /* 0x000000104b477819 */ /* 0x000fe200000006ff */
[C---:B------:R-:W-:Y:S01]  /*8c90*/  FMUL R29, R38.reuse, R33 ;  /* 0x00000021261d7220 */ /* 0x040fe20000400000 */
[----:B------:R-:W-:Y:S01]  /*8ca0*/  FFMA R26, R41, R67, R26 ;  /* 0x00000043291a7223 */ /* 0x000fe2000000001a */
[----:B------:R-:W-:Y:S01]  /*8cb0*/  LOP3.LUT R72, R75, 0xffff0000, RZ, 0xc0, !PT ;  /* 0xffff00004b487812 */ /* 0x000fe200078ec0ff */
        /* <DEDUP_REMOVED lines=8> */
[----:B------:R-:W-:Y:S01]  /*8d40*/  FFMA R30, R41, R71, R30 ;  /* 0x00000047291e7223 */ /* 0x000fe2000000001e */
[----:B------:R-:W-:Y:S01]  /*8d50*/  F2FP.BF16.F32.PACK_AB R111, R27, R22 ;  /* 0x000000161b6f723e */ /* 0x000fe200000010ff */
[----:B------:R-:W-:Y:S01]  /*8d60*/  FFMA R35, R41, R72, R35 ;  /* 0x0000004829237223 */ /* 0x000fe20000000023 */
[----:B------:R-:W-:Y:S02]  /*8d70*/  F2FP.BF16.F32.PACK_AB R112, R25, R24 ;  /* 0x000000181970723e */ /* 0x000fe400000010ff */
[----:B------:R-:W-:Y:S01]  /*8d80*/  F2FP.BF16.F32.PACK_AB R113, R31, R26 ;  /* 0x0000001a1f71723e */ /* 0x000fe200000010ff */
[----:B------:R1:W-:Y:S01]  /*8d90*/  STS.128 [R117+0x20], R108 ;  /* 0x0000206c75007388 */ /* 0x0003e20000000c00 */
        /* <DEDUP_REMOVED lines=8> */
[----:B--2---:R-:W2:Y:S02]  /*8e20*/  FENCE.VIEW.ASYNC.S ;  /* 0x00000000000073c6 */ /* 0x004ea40000000000 */
[----:B--2---:R-:W-:Y:S06]  /*8e30*/  BAR.SYNC.DEFER_BLOCKING 0x1, 0x80 ;  /* 0x0042000000007b1d */ /* 0x004fec0000010000 */
[----:B------:R-:W-:Y:S05]  /*8e40*/  @P0 BRA `(.L_x_134) ;  /* 0x0000000000240947 */ /* 0x000fea0003800000 */
[----:B------:R-:W2:Y:S01]  /*8e50*/  LDCU.64 UR10, c[0x0][0x348] ;  /* 0x00006900ff0a77ac */ /* 0x000ea20008000a00 */
[----:B------:R-:W-:Y:S02]  /*8e60*/  UIADD3 UR9, UPT, UPT, UR49, 0x20, URZ ;  /* 0x0000002031097890 */ /* 0x000fe4000fffe0ff */
[----:B------:R-:W-:Y:S02]  /*8e70*/  UIADD3 UR8, UPT, UPT, UR47, 0x200, UR4 ;  /* 0x000002002f087890 */ /* 0x000fe4000fffe004 */
[----:B--2---:R-:W-:Y:S03]  /*8e80*/  UIADD3 UR6, UP0, UPT, UR10, 0xa80, URZ ;  /* 0x00000a800a067890 */ /* 0x004fe6000ff1e0ff */
[----:B------:R-:W-:Y:S01]  /*8e90*/  UMOV UR10, UR50 ;  /* 0x00000032000a7c82 */ /* 0x000fe20008000000 */
[----:B------:R-:W-:Y:S03]  /*8ea0*/  UIADD3.X UR7, UPT, UPT, URZ, UR11, URZ, UP0, !UPT ;  /* 0x0000000bff077290 */ /* 0x000fe600087fe4ff */
[----:B------:R-:W-:Y:S06]  /*8eb0*/  UMOV UR11, UR44 ;  /* 0x0000002c000b7c82 */ /* 0x000fec0008000000 */
[----:B------:R2:W-:Y:S02]  /*8ec0*/  UTMASTG.3D [UR8], [UR6] ;  /* 0x00000008060073b5 */ /* 0x0005e40008010000 */
[----:B--2---:R0:W-:Y:S02]  /*8ed0*/  UTMACMDFLUSH ;  /* 0x00000000000079b7 */ /* 0x0041e40000000000 */
.L_x_134:
[----:B------:R-:W-:Y:S05]  /*8ee0*/  BSYNC.RECONVERGENT B0 ;  /* 0x0000000000007941 */ /* 0x000fea0003800200 */
.L_x_133:
[----:B------:R-:W-:Y:S01]  /*8ef0*/  UIADD3 UR4, UPT, UPT, UR45, 0x1, URZ ;  /* 0x000000012d047890 */ /* 0x000fe2000fffe0ff */
[----:B------:R-:W-:Y:S03]  /*8f00*/  BSSY.RECONVERGENT B0, `(.L_x_135) ;  /* 0x0000008000007945 */ /* 0x000fe60003800200 */
[----:B------:R-:W-:Y:S04]  /*8f10*/  UISETP.NE.AND UP0, UPT, UR4, 0x3, UPT ;  /* 0x000000030400788c */ /* 0x000fe8000bf05270 */
[----:B------:R-:W-:Y:S02]  /*8f20*/  UISETP.EQ.XOR UP1, UPT, UR43, 0x3, !UP0 ;  /* 0x000000032b00788c */ /* 0x000fe4000c722a70 */
[----:B------:R-:W-:Y:S02]  /*8f30*/  USEL UR46, UR4, URZ, UP0 ;  /* 0x000000ff042e7287 */ /* 0x000fe40008000000 */
[----:B------:R-:W-:Y:S04]  /*8f40*/  USEL UR5, URZ, 0x1, !UP1 ;  /* 0x00000001ff057887 */ /* 0x000fe8000c800000 */
[----:B------:R-:W-:Y:S01]  /*8f50*/  ULOP3.LUT UR54, UR54, UR5, URZ, 0x3c, !UPT ;  /* 0x0000000536367292 */ /* 0x000fe2000f8e3cff */
[----:B------:R-:W-:Y:S11]  /*8f60*/  @P0 BRA `(.L_x_136) ;  /* 0x0000000000040947 */ /* 0x000ff60003800000 */
[----:B------:R-:W-:Y:S04]  /*8f70*/  DEPBAR.LE SB0, 0x1 ;  /* 0x000080400000791a */ /* 0x000fe80000000000 */
.L_x_136:
[----:B------:R-:W-:Y:S05]  /*8f80*/  BSYNC.RECONVERGENT B0 ;  /* 0x0000000000007941 */ /* 0x000fea0003800200 */
.L_x_135:
[----:B------:R-:W-:Y:S01]  /*8f90*/  BAR.SYNC.DEFER_BLOCKING 0x1, 0x80 ;  /* 0x0042000000007b1d */ /* 0x000fe20000010000 */
[----:B------:R-:W-:Y:S01]  /*8fa0*/  UISETP.NE.AND UP0, UPT, UR53, -0x2, UPT ;  /* 0xfffffffe3500788c */ /* 0x000fe2000bf05270 */
[----:B------:R-:W-:Y:S08]  /*8fb0*/  IADD3 R0, PT, PT, R36, 0x1, RZ ;  /* 0x0000000124007810 */ /* 0x000ff00007ffe0ff */
[----:B------:R-:W-:Y:S05]  /*8fc0*/  BRA.U !UP0, `(.L_x_137) ;  /* 0x0000000108287547 */ /* 0x000fea000b800000 */
[----:B------:R-:W2:Y:S01]  /*8fd0*/  S2R R2, SR_CgaCtaId ;  /* 0x0000000000027919 */ /* 0x000ea20000008800 */
[----:B------:R-:W-:Y:S01]  /*8fe0*/  ISETP.NE.AND P0, PT, R103, RZ, PT ;  /* 0x000000ff6700720c */ /* 0x000fe20003f05270 */
[----:B------:R-:W-:Y:S01]  /*8ff0*/  IMAD.U32 R3, RZ, RZ, UR52 ;  /* 0x00000034ff037e24 */ /* 0x000fe2000f8e00ff */
[----:B------:R-:W-:Y:S04]  /*9000*/  UIADD3 UR4, UPT, UPT, UR52, 0x1, URZ ;  /* 0x0000000134047890 */ /* 0x000fe8000fffe0ff */
[----:B------:R-:W-:Y:S04]  /*9010*/  UISETP.NE.AND UP0, UPT, UR4, 0x3, UPT ;  /* 0x000000030400788c */ /* 0x000fe8000bf05270 */
[----:B------:R-:W-:Y:S03]  /*9020*/  USEL UR52, UR4, URZ, UP0 ;  /* 0x000000ff04347287 */ /* 0x000fe60008000000 */
[----:B------:R-:W-:Y:S05]  /*9030*/  @P0 LEA R3, R3, UR47, 0x3 ;  /* 0x0000002f03030c11 */ /* 0x000fea000f8e18ff */
[----:B------:R-:W-:Y:S05]  /*9040*/  @P0 VIADD R3, R3, 0xa8 ;  /* 0x000000a803030836 */ /* 0x000fea0000000000 */
[----:B--2---:R-:W-:Y:S04]  /*9050*/  @P0 PRMT R2, R2, 0x654, R3 ;  /* 0x0000065402020816 */ /* 0x004fe80000000003 */
[----:B------:R2:W-:Y:S03]  /*9060*/  @P0 SYNCS.ARRIVE.TRANS64.RED.A1T0 RZ, [R2+URZ], RZ ;  /* 0x000000ff02ff09a7 */ /* 0x0005e600081004ff */
.L_x_137:
[----:B------:R-:W-:Y:S01]  /*9070*/  R2UR UR6, R102 ;  /* 0x00000000660672ca */ /* 0x000fe200000e0000 */
[----:B------:R-:W-:Y:S01]  /*9080*/  UIADD3 UR53, UPT, UPT, UR53, 0x2, URZ ;  /* 0x0000000235357890 */ /* 0x000fe2000fffe0ff */
[----:B------:R-:W-:Y:S01]  /*9090*/  R2UR UR5, R90 ;  /* 0x000000005a0572ca */ /* 0x000fe200000e0000 */
[----:B------:R-:W-:Y:S01]  /*90a0*/  UMOV UR44, UR63 ;  /* 0x0000003f002c7c82 */ /* 0x000fe20008000000 */
[----:B------:R-:W-:Y:S02]  /*90b0*/  R2UR UR4, R91 ;  /* 0x000000005b0472ca */ /* 0x000fe400000e0000 */
[----:B------:R-:W-:Y:S02]  /*90c0*/  ISETP.NE.AND P0, PT, R94, 0x2, PT ;  /* 0x000000025e00780c */ /* 0x000fe40003f05270 */
[----:B------:R-:W-:Y:S02]  /*90d0*/  ISETP.NE.AND P1, PT, R0, 0x2, PT ;  /* 0x000000020000780c */ /* 0x000fe40003f25270 */
[----:B--2---:R-:W-:Y:S02]  /*90e0*/  SEL R2, RZ, 0x1, P0 ;  /* 0x00000001ff027807 */ /* 0x004fe40000000000 */
[----:B------:R-:W-:Y:S01]  /*90f0*/  SEL R3, RZ, 0x1, P1 ;  /* 0x00000001ff037807 */ /* 0x000fe20000800000 */
[----:B------:R-:W-:Y:S01]  /*9100*/  UISETP.NE.AND UP0, UPT, UR6, URZ, UPT ;  /* 0x000000ff0600728c */ /* 0x000fe2000bf05270 */
[----:B------:R-:W-:Y:S01]  /*9110*/  LOP3.LUT R97, R97, R2, RZ, 0x3c, !PT ;  /* 0x0000000261617212 */ /* 0x000fe200078e3cff */
[----:B------:R-:W-:Y:S01]  /*9120*/  UIADD3 UR25, UPT, UPT, UR36, UR5, URZ ;  /* 0x0000000524197290 */ /* 0x000fe2000fffe0ff */
[----:B------:R-:W-:Y:S01]  /*9130*/  LOP3.LUT R98, R98, R3, RZ, 0x3c, !PT ;  /* 0x0000000362627212 */ /* 0x000fe200078e3cff */
[----:B------:R-:W-:Y:S01]  /*9140*/  UIADD3 UR27, UPT, UPT, UR37, UR4, URZ ;  /* 0x00000004251b7290 */ /* 0x000fe2000fffe0ff */
[----:B------:R-:W-:Y:S02]  /*9150*/  SEL R94, R94, RZ, P0 ;  /* 0x000000ff5e5e7207 */ /* 0x000fe40000000000 */
[----:B------:R-:W-:Y:S02]  /*9160*/  SEL R36, R0, RZ, P1 ;  /* 0x000000ff00247207 */ /* 0x000fe40000800000 */
[----:B------:R-:W-:Y:S07]  /*9170*/  BRA.U UP0, `(.L_x_138) ;  /* 0xffffffd500a47547 */ /* 0x000fee000b83ffff */
[----:B------:R-:W2:Y:S01]  /*9180*/  LDCU.64 UR4, c[0x0][0xc88] ;  /* 0x00019100ff0477ac */ /* 0x000ea20008000a00 */
[----:B------:R-:W3:Y:S01]  /*9190*/  LDCU.64 UR6, c[0x0][0xc90] ;  /* 0x00019200ff0677ac */ /* 0x000ee20008000a00 */
[----:B--2---:R-:W-:Y:S02]  /*91a0*/  ISETP.NE.U32.AND P2, PT, RZ, UR4, PT ;  /* 0x00000004ff007c0c */ /* 0x004fe4000bf45070 */
[----:B---3--:R-:W-:Y:S02]  /*91b0*/  ISETP.NE.U32.AND P1, PT, RZ, UR6, PT ;  /* 0x00000006ff007c0c */ /* 0x008fe4000bf25070 */
[----:B------:R-:W-:Y:S02]  /*91c0*/  ISETP.NE.AND.EX P2, PT, RZ, UR5, PT, P2 ;  /* 0x00000005ff007c0c */ /* 0x000fe4000bf45320 */
[----:B------:R-:W-:-:S13]  /*91d0*/  ISETP.NE.AND.EX P0, PT, RZ, UR7, PT, P1 ;  /* 0x00000007ff007c0c */ /* 0x000fda000bf05310 */
[----:B------:R-:W-:Y:S05]  /*91e0*/  @P2 BRA P0, `(.L_x_139) ;  /* 0x00000000003c2947 */ /* 0x000fea0000000000 */
[----:B------:R-:W-:-:S13]  /*91f0*/  ISETP.NE.AND.EX P1, PT, RZ, UR7, PT, P1 ;  /* 0x00000007ff007c0c */ /* 0x000fda000bf25310 */
[----:B------:R-:W-:Y:S05]  /*9200*/  @P1 BRA `(.L_x_140) ;  /* 0x00000000000c1947 */ /* 0x000fea0003800000 */
[----:B------:R-:W-:-:S13]  /*9210*/  FSETP.NEU.AND P0, PT, R41, RZ, PT ;  /* 0x000000ff2900720b */ /* 0x000fda0003f0d000 */
[----:B------:R-:W-:Y:S05]  /*9220*/  @!P0 EXIT ;  /* 0x000000000000894d */ /* 0x000fea0003800000 */
[----:B------:R-:W-:Y:S05]  /*9230*/  BRA `(.L_x_139) ;  /* 0x0000000000287947 */ /* 0x000fea0003800000 */
.L_x_140:
[----:B------:R-:W-:Y:S01]  /*9240*/  ISETP.NE.AND P0, PT, R93, RZ, PT ;  /* 0x000000ff5d00720c */ /* 0x000fe20003f05270 */
[----:B------:R-:W-:-:S12]  /*9250*/  BSSY.RECONVERGENT B0, `(.L_x_139) ;  /* 0x0000008000007945 */ /* 0x000fd80003800200 */
[----:B------:R-:W-:Y:S05]  /*9260*/  @P0 BRA `(.L_x_141) ;  /* 0x0000000000100947 */ /* 0x000fea0003800000 */
[----:B------:R-:W-:-:S04]  /*9270*/  ISETP.NE.U32.AND P0, PT, RZ, UR4, PT ;  /* 0x00000004ff007c0c */ /* 0x000fc8000bf05070 */
[----:B------:R-:W-:-:S13]  /*9280*/  ISETP.NE.AND.EX P0, PT, RZ, UR5, PT, P0 ;  /* 0x00000005ff007c0c */ /* 0x000fda000bf05300 */
[----:B------:R-:W-:Y:S05]  /*9290*/  @!P0 EXIT ;  /* 0x000000000000894d */ /* 0x000fea0003800000 */
[----:B------:R-:W-:Y:S05]  /*92a0*/  BRA `(.L_x_142) ;  /* 0x0000000000087947 */ /* 0x000fea0003800000 */
.L_x_141:
[----:B------:R-:W-:-:S13]  /*92b0*/  FSETP.NEU.AND P0, PT, R41, RZ, PT ;  /* 0x000000ff2900720b */ /* 0x000fda0003f0d000 */
[----:B------:R-:W-:Y:S05]  /*92c0*/  @!P0 EXIT ;  /* 0x000000000000894d */ /* 0x000fea0003800000 */
.L_x_142:
[----:B------:R-:W-:Y:S05]  /*92d0*/  BSYNC.RECONVERGENT B0 ;  /* 0x0000000000007941 */ /* 0x000fea0003800200 */
.L_x_139:
[----:B------:R-:W2:Y:S01]  /*92e0*/  S2UR UR7, SR_CgaCtaId ;  /* 0x00000000000779c3 */ /* 0x000ea20000008800 */
[----:B------:R-:W-:Y:S01]  /*92f0*/  ULEA UR6, UR52, UR47, 0x3 ;  /* 0x0000002f34067291 */ /* 0x000fe2000f8e18ff */
[----:B------:R-:W-:-:S04]  /*9300*/  DEPBAR.LE SB0, 0x0 ;  /* 0x000080000000791a */ /* 0x000fc80000000000 */
[----:B------:R-:W-:-:S04]  /*9310*/  UIADD3 UR6, UPT, UPT, UR6, 0xa8, URZ ;  /* 0x000000a806067890 */ /* 0x000fc8000fffe0ff */
[----:B--2---:R-:W-:-:S09]  /*9320*/  UPRMT UR6, UR7, 0x654, UR6 ;  /* 0x0000065407067896 */ /* 0x004fd20008000006 */
[----:B------:R-:W-:Y:S01]  /*9330*/  SYNCS.ARRIVE.TRANS64.RED.A1T0 RZ, [UR6], RZ ;  /* 0x000000ffffff79a7 */ /* 0x000fe20008100406 */
[----:B------:R-:W-:Y:S05]  /*9340*/  EXIT ;  /* 0x000000000000794d */ /* 0x000fea0003800000 */
.L_x_25:
[----:B--2---:R2:W3:Y:S02]  /*9350*/  SYNCS.PHASECHK.TRANS64.TRYWAIT P0, [R0+URZ+0x120], R3 ;  /* 0x00012003000075a7 */ /* 0x0044e400080011ff */
[----:B---3--:R-:W-:Y:S05]  /*9360*/  @!P0 NANOSLEEP.SYNCS 0x989680 ;  /* 0x009896800000895d */ /* 0x008fea0003900000 */
[----:B------:R-:W3:Y:S02]  /*9370*/  @!P0 SYNCS.PHASECHK.TRANS64 P0, [R0+URZ+0x120], R3 ;  /* 0x00012003000085a7 */ /* 0x000ee400080010ff */
[----:B---3--:R-:W-:Y:S05]  /*9380*/  @!P0 BRA `(.L_x_25) ;  /* 0xfffffffc00f08947 */ /* 0x008fea000383ffff */
[----:B------:R-:W-:Y:S05]  /*9390*/  BRA `(.L_x_143) ;  /* 0xffffff8800947947 */ /* 0x000fea000383ffff */
.L_x_28:
[----:B--2---:R-:W-:-:S07]  /*93a0*/  MOV R0, UR5 ;  /* 0x0000000500007c02 */ /* 0x004fce0008000f00 */
.L_x_144:
[----:B--2---:R2:W3:Y:S02]  /*93b0*/  SYNCS.PHASECHK.TRANS64.TRYWAIT P0, [R0+URZ+0x48], R3 ;  /* 0x00004803000075a7 */ /* 0x0044e400080011ff */
[----:B---3--:R-:W-:Y:S05]  /*93c0*/  @!P0 NANOSLEEP.SYNCS 0x989680 ;  /* 0x009896800000895d */ /* 0x008fea0003900000 */
[----:B------:R-:W3:Y:S02]  /*93d0*/  @!P0 SYNCS.PHASECHK.TRANS64 P0, [R0+URZ+0x48], R3 ;  /* 0x00004803000085a7 */ /* 0x000ee400080010ff */
[----:B---3--:R-:W-:Y:S05]  /*93e0*/  @!P0 BRA `(.L_x_144) ;  /* 0xfffffffc00f08947 */ /* 0x008fea000383ffff */
[----:B------:R-:W-:Y:S05]  /*93f0*/  BRA `(.L_x_27) ;  /* 0xffffff8800fc7947 */ /* 0x000fea000383ffff */
.L_x_37:
[----:B-1----:R-:W-:-:S07]  /*9400*/  MOV R0, UR6 ;  /* 0x0000000600007c02 */ /* 0x002fce0008000f00 */
.L_x_145:
[----:B-1----:R1:W2:Y:S02]  /*9410*/  SYNCS.PHASECHK.TRANS64.TRYWAIT P0, [R0+URZ+0x48], R3 ;  /* 0x00004803000075a7 */ /* 0x0022a400080011ff */
[----:B--2---:R-:W-:Y:S05]  /*9420*/  @!P0 NANOSLEEP.SYNCS 0x989680 ;  /* 0x009896800000895d */ /* 0x004fea0003900000 */
[----:B------:R-:W2:Y:S02]  /*9430*/  @!P0 SYNCS.PHASECHK.TRANS64 P0, [R0+URZ+0x48], R3 ;  /* 0x00004803000085a7 */ /* 0x000ea400080010ff */
[----:B--2---:R-:W-:Y:S05]  /*9440*/  @!P0 BRA `(.L_x_145) ;  /* 0xfffffffc00f08947 */ /* 0x004fea000383ffff */
[----:B------:R-:W-:Y:S05]  /*9450*/  BRA `(.L_x_36) ;  /* 0xffffff90001c7947 */ /* 0x000fea000383ffff */
.L_x_44:
[----:B-1----:R1:W4:Y:S02]  /*9460*/  SYNCS.PHASECHK.TRANS64.TRYWAIT P0, [R3+URZ+0xd0], R0 ;  /* 0x0000d000030075a7 */ /* 0x00232400080011ff */
[----:B----4-:R-:W-:Y:S05]  /*9470*/  @!P0 NANOSLEEP.SYNCS 0x989680 ;  /* 0x009896800000895d */ /* 0x010fea0003900000 */
[----:B------:R-:W4:Y:S02]  /*9480*/  @!P0 SYNCS.PHASECHK.TRANS64 P0, [R3+URZ+0xd0], R0 ;  /* 0x0000d000030085a7 */ /* 0x000f2400080010ff */
[----:B----4-:R-:W-:Y:S05]  /*9490*/  @!P0 BRA `(.L_x_44) ;  /* 0xfffffffc00f08947 */ /* 0x010fea000383ffff */
[----:B------:R-:W-:Y:S05]  /*94a0*/  BRA `(.L_x_146) ;  /* 0xffffff9400187947 */ /* 0x000fea000383ffff */
.L_x_48:
[----:B-1----:R-:W-:-:S07]  /*94b0*/  MOV R0, UR4 ;  /* 0x0000000400007c02 */ /* 0x002fce0008000f00 */
.L_x_147:
[----:B-1----:R1:W2:Y:S02]  /*94c0*/  SYNCS.PHASECHK.TRANS64.TRYWAIT P0, [R0+URZ], R3 ;  /* 0x00000003000075a7 */ /* 0x0022a400080011ff */
[----:B--2---:R-:W-:Y:S05]  /*94d0*/  @!P0 NANOSLEEP.SYNCS 0x989680 ;  /* 0x009896800000895d */ /* 0x004fea0003900000 */
[----:B------:R-:W2:Y:S02]  /*94e0*/  @!P0 SYNCS.PHASECHK.TRANS64 P0, [R0+URZ], R3 ;  /* 0x00000003000085a7 */ /* 0x000ea400080010ff */
[----:B--2---:R-:W-:Y:S05]  /*94f0*/  @!P0 BRA `(.L_x_147) ;  /* 0xfffffffc00f08947 */ /* 0x004fea000383ffff */
[----:B------:R-:W-:Y:S05]  /*9500*/  BRA `(.L_x_148) ;  /* 0xffffff9800c47947 */ /* 0x000fea000383ffff */
.L_x_49:
[----:B------:R-:W-:-:S07]  /*9510*/  MOV R0, UR5 ;  /* 0x0000000500007c02 */ /* 0x000fce0008000f00 */
.L_x_149:
[----:B-1----:R1:W2:Y:S02]  /*9520*/  SYNCS.PHASECHK.TRANS64.TRYWAIT P0, [R0+URZ], R3 ;  /* 0x00000003000075a7 */ /* 0x0022a400080011ff */
[----:B--2---:R-:W-:Y:S05]  /*9530*/  @!P0 NANOSLEEP.SYNCS 0x989680 ;  /* 0x009896800000895d */ /* 0x004fea0003900000 */
[----:B------:R-:W2:Y:S02]  /*9540*/  @!P0 SYNCS.PHASECHK.TRANS64 P0, [R0+URZ], R3 ;  /* 0x00000003000085a7 */ /* 0x000ea400080010ff */
[----:B--2---:R-:W-:Y:S05]  /*9550*/  @!P0 BRA `(.L_x_149) ;  /* 0xfffffffc00f08947 */ /* 0x004fea000383ffff */
[----:B------:R-:W-:Y:S05]  /*9560*/  BRA `(.L_x_150) ;  /* 0xffffff9800d07947 */ /* 0x000fea000383ffff */
.L_x_50:
[----:B------:R-:W-:-:S07]  /*9570*/  MOV R0, UR5 ;  /* 0x0000000500007c02 */ /* 0x000fce0008000f00 */
.L_x_151:
[----:B-1----:R1:W2:Y:S02]  /*9580*/  SYNCS.PHASECHK.TRANS64.TRYWAIT P0, [R0+URZ], R3 ;  /* 0x00000003000075a7 */ /* 0x0022a400080011ff */
[----:B--2---:R-:W-:Y:S05]  /*9590*/  @!P0 NANOSLEEP.SYNCS 0x989680 ;  /* 0x009896800000895d */ /* 0x004fea0003900000 */
[----:B------:R-:W2:Y:S02]  /*95a0*/  @!P0 SYNCS.PHASECHK.TRANS64 P0, [R0+URZ], R3 ;  /* 0x00000003000085a7 */ /* 0x000ea400080010ff */
[----:B--2---:R-:W-:Y:S05]  /*95b0*/  @!P0 BRA `(.L_x_151) ;  /* 0xfffffffc00f08947 */ /* 0x004fea000383ffff */
[----:B------:R-:W-:Y:S05]  /*95c0*/  BRA `(.L_x_152) ;  /* 0xffffff9800dc7947 */ /* 0x000fea000383ffff */
.L_x_51:
[----:B------:R-:W-:-:S07]  /*95d0*/  MOV R0, UR5 ;  /* 0x0000000500007c02 */ /* 0x000fce0008000f00 */
.L_x_153:
[----:B-1----:R1:W2:Y:S02]  /*95e0*/  SYNCS.PHASECHK.TRANS64.TRYWAIT P0, [R0+URZ], R3 ;  /* 0x00000003000075a7 */ /* 0x0022a400080011ff */
[----:B--2---:R-:W-:Y:S05]  /*95f0*/  @!P0 NANOSLEEP.SYNCS 0x989680 ;  /* 0x009896800000895d */ /* 0x004fea0003900000 */
[----:B------:R-:W2:Y:S02]  /*9600*/  @!P0 SYNCS.PHASECHK.TRANS64 P0, [R0+URZ], R3 ;  /* 0x00000003000085a7 */ /* 0x000ea400080010ff */
[----:B--2---:R-:W-:Y:S05]  /*9610*/  @!P0 BRA `(.L_x_153) ;  /* 0xfffffffc00f08947 */ /* 0x004fea000383ffff */
[----:B------:R-:W-:Y:S05]  /*9620*/  BRA `(.L_x_154) ;  /* 0xffffff9800e87947 */ /* 0x000fea000383ffff */
.L_x_52:
[----:B------:R-:W-:-:S07]  /*9630*/  MOV R0, UR5 ;  /* 0x0000000500007c02 */ /* 0x000fce0008000f00 */
.L_x_155:
[----:B-1----:R1:W2:Y:S02]  /*9640*/  SYNCS.PHASECHK.TRANS64.TRYWAIT P0, [R0+URZ], R3 ;  /* 0x00000003000075a7 */ /* 0x0022a400080011ff */
[----:B--2---:R-:W-:Y:S05]  /*9650*/  @!P0 NANOSLEEP.SYNCS 0x989680 ;  /* 0x009896800000895d */ /* 0x004fea0003900000 */
[----:B------:R-:W2:Y:S02]  /*9660*/  @!P0 SYNCS.PHASECHK.TRANS64 P0, [R0+URZ], R3 ;  /* 0x00000003000085a7 */ /* 0x000ea400080010ff */
[----:B--2---:R-:W-:Y:S05]  /*9670*/  @!P0 BRA `(.L_x_155) ;  /* 0xfffffffc00f08947 */ /* 0x004fea000383ffff */
[----:B------:R-:W-:Y:S05]  /*9680*/  BRA `(.L_x_156) ;  /* 0xffffff9800f47947 */ /* 0x000fea000383ffff */
.L_x_53:
[----:B------:R-:W-:-:S07]  /*9690*/  MOV R0, UR5 ;  /* 0x0000000500007c02 */ /* 0x000fce0008000f00 */
.L_x_157:
[----:B-1----:R1:W2:Y:S02]  /*96a0*/  SYNCS.PHASECHK.TRANS64.TRYWAIT P0, [R0+URZ], R3 ;  /* 0x00000003000075a7 */ /* 0x0022a400080011ff */
[----:B--2---:R-:W-:Y:S05]  /*96b0*/  @!P0 NANOSLEEP.SYNCS 0x989680 ;  /* 0x009896800000895d */ /* 0x004fea0003900000 */
[----:B------:R-:W2:Y:S02]  /*96c0*/  @!P0 SYNCS.PHASECHK.TRANS64 P0, [R0+URZ], R3 ;  /* 0x00000003000085a7 */ /* 0x000ea400080010ff */
[----:B--2---:R-:W-:Y:S05]  /*96d0*/  @!P0 BRA `(.L_x_157) ;  /* 0xfffffffc00f08947 */ /* 0x004fea000383ffff */
[----:B------:R-:W-:Y:S05]  /*96e0*/  BRA `(.L_x_158) ;  /* 0xffffff9c00007947 */ /* 0x000fea000383ffff */
.L_x_54:
[----:B------:R-:W-:-:S07]  /*96f0*/  MOV R0, UR5 ;  /* 0x0000000500007c02 */ /* 0x000fce0008000f00 */
.L_x_159:
[----:B-1----:R1:W2:Y:S02]  /*9700*/  SYNCS.PHASECHK.TRANS64.TRYWAIT P0, [R0+URZ], R3 ;  /* 0x00000003000075a7 */ /* 0x0022a400080011ff */
[----:B--2---:R-:W-:Y:S05]  /*9710*/  @!P0 NANOSLEEP.SYNCS 0x989680 ;  /* 0x009896800000895d */ /* 0x004fea0003900000 */
[----:B------:R-:W2:Y:S02]  /*9720*/  @!P0 SYNCS.PHASECHK.TRANS64 P0, [R0+URZ], R3 ;  /* 0x00000003000085a7 */ /* 0x000ea400080010ff */
[----:B--2---:R-:W-:Y:S05]  /*9730*/  @!P0 BRA `(.L_x_159) ;  /* 0xfffffffc00f08947 */ /* 0x004fea000383ffff */
[----:B------:R-:W-:Y:S05]  /*9740*/  BRA `(.L_x_160) ;  /* 0xffffff9c000c7947 */ /* 0x000fea000383ffff */
.L_x_55:
[----:B------:R-:W-:-:S07]  /*9750*/  MOV R0, UR5 ;  /* 0x0000000500007c02 */ /* 0x000fce0008000f00 */
.L_x_161:
[----:B-1----:R1:W2:Y:S02]  /*9760*/  SYNCS.PHASECHK.TRANS64.TRYWAIT P0, [R0+URZ], R3 ;  /* 0x00000003000075a7 */ /* 0x0022a400080011ff */
[----:B--2---:R-:W-:Y:S05]  /*9770*/  @!P0 NANOSLEEP.SYNCS 0x989680 ;  /* 0x009896800000895d */ /* 0x004fea0003900000 */
[----:B------:R-:W2:Y:S02]  /*9780*/  @!P0 SYNCS.PHASECHK.TRANS64 P0, [R0+URZ], R3 ;  /* 0x00000003000085a7 */ /* 0x000ea400080010ff */
[----:B--2---:R-:W-:Y:S05]  /*9790*/  @!P0 BRA `(.L_x_161) ;  /* 0xfffffffc00f08947 */ /* 0x004fea000383ffff */
[----:B------:R-:W-:Y:S05]  /*97a0*/  BRA `(.L_x_162) ;  /* 0xffffff9c00187947 */ /* 0x000fea000383ffff */
.L_x_58:
[----:B-1----:R1:W2:Y:S02]  /*97b0*/  SYNCS.PHASECHK.TRANS64.TRYWAIT P0, [R2+URZ+0x110], R5 ;  /* 0x00011005020075a7 */ /* 0x0022a400080011ff */
[----:B--2---:R-:W-:Y:S05]  /*97c0*/  @!P0 NANOSLEEP.SYNCS 0x989680 ;  /* 0x009896800000895d */ /* 0x004fea0003900000 */
[----:B------:R-:W2:Y:S02]  /*97d0*/  @!P0 SYNCS.PHASECHK.TRANS64 P0, [R2+URZ+0x110], R5 ;  /* 0x00011005020085a7 */ /* 0x000ea400080010ff */
[----:B--2---:R-:W-:Y:S05]  /*97e0*/  @!P0 BRA `(.L_x_58) ;  /* 0xfffffffc00f08947 */ /* 0x004fea000383ffff */
[----:B------:R-:W-:Y:S05]  /*97f0*/  BRA `(.L_x_163) ;  /* 0xffffff9c007c7947 */ /* 0x000fea000383ffff */
.L_x_59:
[----:B------:R-:W-:-:S07]  /*9800*/  MOV R2, UR4 ;  /* 0x0000000400027c02 */ /* 0x000fce0008000f00 */
.L_x_164:
[----:B-1----:R1:W2:Y:S02]  /*9810*/  SYNCS.PHASECHK.TRANS64.TRYWAIT P0, [R2+URZ+0xe0], R5 ;  /* 0x0000e005020075a7 */ /* 0x0022a400080011ff */
[----:B--2---:R-:W-:Y:S05]  /*9820*/  @!P0 NANOSLEEP.SYNCS 0x989680 ;  /* 0x009896800000895d */ /* 0x004fea0003900000 */
[----:B------:R-:W2:Y:S02]  /*9830*/  @!P0 SYNCS.PHASECHK.TRANS64 P0, [R2+URZ+0xe0], R5 ;  /* 0x0000e005020085a7 */ /* 0x000ea400080010ff */
[----:B--2---:R-:W-:Y:S05]  /*9840*/  @!P0 BRA `(.L_x_164) ;  /* 0xfffffffc00f08947 */ /* 0x004fea000383ffff */
[----:B------:R-:W-:Y:S05]  /*9850*/  BRA `(.L_x_165) ;  /* 0xffffff9c008c7947 */ /* 0x000fea000383ffff */
.L_x_60:
[----:B-1----:R1:W2:Y:S02]  /*9860*/  SYNCS.PHASECHK.TRANS64.TRYWAIT P1, [R2+URZ+0xd0], R5 ;  /* 0x0000d005020075a7 */ /* 0x0022a400080211ff */
[----:B--2---:R-:W-:Y:S05]  /*9870*/  @!P1 NANOSLEEP.SYNCS 0x989680 ;  /* 0x009896800000995d */ /* 0x004fea0003900000 */
[----:B------:R-:W2:Y:S02]  /*9880*/  @!P1 SYNCS.PHASECHK.TRANS64 P1, [R2+URZ+0xd0], R5 ;  /* 0x0000d005020095a7 */ /* 0x000ea400080210ff */
[----:B--2---:R-:W-:Y:S05]  /*9890*/  @!P1 BRA `(.L_x_60) ;  /* 0xfffffffc00f09947 */ /* 0x004fea000383ffff */
[----:B------:R-:W-:Y:S05]  /*98a0*/  BRA `(.L_x_166) ;  /* 0xffffff9c00bc7947 */ /* 0x000fea000383ffff */
.L_x_63:
[----:B------:R-:W-:-:S07]  /*98b0*/  MOV R0, UR4 ;  /* 0x0000000400007c02 */ /* 0x000fce0008000f00 */
.L_x_167:
[----:B-1----:R1:W2:Y:S02]  /*98c0*/  SYNCS.PHASECHK.TRANS64.TRYWAIT P0, [R0+URZ+0xe0], R3 ;  /* 0x0000e003000075a7 */ /* 0x0022a400080011ff */
[----:B--2---:R-:W-:Y:S05]  /*98d0*/  @!P0 NANOSLEEP.SYNCS 0x989680 ;  /* 0x009896800000895d */ /* 0x004fea0003900000 */
[----:B------:R-:W2:Y:S02]  /*98e0*/  @!P0 SYNCS.PHASECHK.TRANS64 P0, [R0+URZ+0xe0], R3 ;  /* 0x0000e003000085a7 */ /* 0x000ea400080010ff */
[----:B--2---:R-:W-:Y:S05]  /*98f0*/  @!P0 BRA `(.L_x_167) ;  /* 0xfffffffc00f08947 */ /* 0x004fea000383ffff */
[----:B------:R-:W-:Y:S05]  /*9900*/  BRA `(.L_x_62) ;  /* 0xffffffa000107947 */ /* 0x000fea000383ffff */
.L_x_72:
[----:B-1----:R-:W-:-:S04]  /*9910*/  MOV R0, UR5 ;  /* 0x0000000500007c02 */ /* 0x002fc80008000f00 */
[----:B------:R1:W2:Y:S03]  /*9920*/  SYNCS.PHASECHK.TRANS64.TRYWAIT P0, [R0+URZ+0x8], R7 ;  /* 0x00000807000075a7 */ /* 0x0002a600080011ff */
[----:B--2---:R-:W-:Y:S05]  /*9930*/  @!P0 NANOSLEEP.SYNCS 0x989680 ;  /* 0x009896800000895d */ /* 0x004fea0003900000 */
[----:B------:R-:W2:Y:S02]  /*9940*/  @!P0 SYNCS.PHASECHK.TRANS64 P0, [R0+URZ+0x8], R7 ;  /* 0x00000807000085a7 */ /* 0x000ea400080010ff */
[----:B--2---:R-:W-:Y:S05]  /*9950*/  @!P0 BRA `(.L_x_72) ;  /* 0xfffffffc00ec8947 */ /* 0x004fea000383ffff */
[----:B------:R-:W-:Y:S05]  /*9960*/  BRA `(.L_x_71) ;  /* 0xffffffa000c87947 */ /* 0x000fea000383ffff */
.L_x_74:
[----:B------:R-:W-:Y:S01]  /*9970*/  BSSY B0, `(.L_x_168) ;  /* 0x0000006000007945 */ /* 0x000fe20003800000 */
[----:B------:R-:W-:-:S07]  /*9980*/  MOV R15, 0xffffffff ;  /* 0xffffffff000f7802 */ /* 0x000fce0000000f00 */
[----:B-1---5:R-:W-:Y:S05]  /*9990*/  WARPSYNC.COLLECTIVE R15, `(.L_x_169) ;  /* 0x000000000f0c7348 */ /* 0x022fea0003c00000 */
[----:B------:R-:W-:Y:S02]  /*99a0*/  ELECT P6, UR79, PT ;  /* 0x00000000004f782f */ /* 0x000fe400038c0000 */
[----:B------:R-:W-:Y:S01]  /*99b0*/  MOV R14, UR79 ;  /* 0x0000004f000e7c02 */ /* 0x000fe20008000f00 */
[----:B-1---5:R-:W-:Y:S10]  /*99c0*/  ENDCOLLECTIVE ;  /* 0x000000000000791b */ /* 0x022ff40003800000 */
.L_x_169:
[----:B------:R-:W-:Y:S05]  /*99d0*/  BSYNC B0 ;  /* 0x0000000000007941 */ /* 0x000fea0003800000 */
.L_x_168:
[----:B------:R-:W-:Y:S01]  /*99e0*/  PLOP3.LUT P0, PT, P6, PT, PT, 0x80, 0x8 ;  /* 0x000000000008781c */ /* 0x000fe2000370f070 */
[----:B------:R-:W-:-:S12]  /*99f0*/  BRA `(.L_x_170) ;  /* 0xffffffa000f47947 */ /* 0x000fd8000383ffff */
.L_x_76:
[----:B-1----:R-:W-:-:S04]  /*9a00*/  MOV R0, UR5 ;  /* 0x0000000500007c02 */ /* 0x002fc80008000f00 */
[----:B------:R1:W2:Y:S03]  /*9a10*/  SYNCS.PHASECHK.TRANS64.TRYWAIT P0, [R0+URZ+0x8], R5 ;  /* 0x00000805000075a7 */ /* 0x0002a600080011ff */
[----:B--2---:R-:W-:Y:S05]  /*9a20*/  @!P0 NANOSLEEP.SYNCS 0x989680 ;  /* 0x009896800000895d */ /* 0x004fea0003900000 */
[----:B------:R-:W2:Y:S02]  /*9a30*/  @!P0 SYNCS.PHASECHK.TRANS64 P0, [R0+URZ+0x8], R5 ;  /* 0x00000805000085a7 */ /* 0x000ea400080010ff */
[----:B--2---:R-:W-:Y:S05]  /*9a40*/  @!P0 BRA `(.L_x_76) ;  /* 0xfffffffc00ec8947 */ /* 0x004fea000383ffff */
[----:B------:R-:W-:Y:S05]  /*9a50*/  BRA `(.L_x_75) ;  /* 0xffffffa000f87947 */ /* 0x000fea000383ffff */
.L_x_77:
[----:B-1----:R1:W2:Y:S02]  /*9a60*/  SYNCS.PHASECHK.TRANS64.TRYWAIT P0, [R2+URZ+0xd0], R5 ;  /* 0x0000d005020075a7 */ /* 0x0022a400080011ff */
[----:B--2---:R-:W-:Y:S05]  /*9a70*/  @!P0 NANOSLEEP.SYNCS 0x989680 ;  /* 0x009896800000895d */ /* 0x004fea0003900000 */
[----:B------:R-:W2:Y:S02]  /*9a80*/  @!P0 SYNCS.PHASECHK.TRANS64 P0, [R2+URZ+0xd0], R5 ;  /* 0x0000d005020085a7 */ /* 0x000ea400080010ff */
[----:B--2---:R-:W-:Y:S05]  /*9a90*/  @!P0 BRA `(.L_x_77) ;  /* 0xfffffffc00f08947 */ /* 0x004fea000383ffff */
[----:B------:R-:W-:Y:S05]  /*9aa0*/  BRA `(.L_x_171) ;  /* 0xffffffa800387947 */ /* 0x000fea000383ffff */
.L_x_81:
[----:B------:R-:W-:-:S07]  /*9ab0*/  MOV R0, UR57 ;  /* 0x0000003900007c02 */ /* 0x000fce0008000f00 */
.L_x_172:
[----:B-1----:R1:W2:Y:S02]  /*9ac0*/  SYNCS.PHASECHK.TRANS64.TRYWAIT P0, [R0+URZ+0x100], R5 ;  /* 0x00010005000075a7 */ /* 0x0022a400080011ff */
[----:B--2---:R-:W-:Y:S05]  /*9ad0*/  @!P0 NANOSLEEP.SYNCS 0x989680 ;  /* 0x009896800000895d */ /* 0x004fea0003900000 */
[----:B------:R-:W2:Y:S02]  /*9ae0*/  @!P0 SYNCS.PHASECHK.TRANS64 P0, [R0+URZ+0x100], R5 ;  /* 0x00010005000085a7 */ /* 0x000ea400080010ff */
[----:B--2---:R-:W-:Y:S05]  /*9af0*/  @!P0 BRA `(.L_x_172) ;  /* 0xfffffffc00f08947 */ /* 0x004fea000383ffff */
[----:B------:R-:W-:Y:S05]  /*9b00*/  BRA `(.L_x_173) ;  /* 0xffffffac00d07947 */ /* 0x000fea000383ffff */
.L_x_84:
[----:B------:R-:W-:Y:S07]  /*9b10*/  MOV R0, UR7 ;  /* 0x0000000700007c02 */ /* 0x000fee0008000f00 */
.L_x_174:
[----:B-1----:R1:W2:Y:S02]  /*9b20*/  SYNCS.PHASECHK.TRANS64.TRYWAIT P0, [R0+URZ], R5 ;  /* 0x00000005000075a7 */ /* 0x0022a400080011ff */
[----:B--2---:R-:W-:Y:S05]  /*9b30*/  @!P0 NANOSLEEP.SYNCS 0x989680 ;  /* 0x009896800000895d */ /* 0x004fea0003900000 */
[----:B------:R-:W2:Y:S02]  /*9b40*/  @!P0 SYNCS.PHASECHK.TRANS64 P0, [R0+URZ], R5 ;  /* 0x00000005000085a7 */ /* 0x000ea400080010ff */
[----:B--2---:R-:W-:Y:S05]  /*9b50*/  @!P0 BRA `(.L_x_174) ;  /* 0xfffffffc00f08947 */ /* 0x004fea000383ffff */
[----:B------:R-:W-:Y:S05]  /*9b60*/  BRA `(.L_x_83) ;  /* 0xffffffb000407947 */ /* 0x000fea000383ffff */
.L_x_88:
[----:B-1----:R-:W-:-:S07]  /*9b70*/  MOV R0, UR4 ;  /* 0x0000000400007c02 */ /* 0x002fce0008000f00 */
.L_x_175:
[----:B-1----:R1:W2:Y:S02]  /*9b80*/  SYNCS.PHASECHK.TRANS64.TRYWAIT P0, [R0+URZ], R3 ;  /* 0x00000003000075a7 */ /* 0x0022a400080011ff */
[----:B--2---:R-:W-:Y:S05]  /*9b90*/  @!P0 NANOSLEEP.SYNCS 0x989680 ;  /* 0x009896800000895d */ /* 0x004fea0003900000 */
[----:B------:R-:W2:Y:S02]  /*9ba0*/  @!P0 SYNCS.PHASECHK.TRANS64 P0, [R0+URZ], R3 ;  /* 0x00000003000085a7 */ /* 0x000ea400080010ff */
[----:B--2---:R-:W-:Y:S05]  /*9bb0*/  @!P0 BRA `(.L_x_175) ;  /* 0xfffffffc00f08947 */ /* 0x004fea000383ffff */
[----:B------:R-:W-:Y:S05]  /*9bc0*/  BRA `(.L_x_176) ;  /* 0xffffffb400587947 */ /* 0x000fea000383ffff */
.L_x_91:
[----:B------:R-:W-:-:S07]  /*9bd0*/  MOV R0, UR31 ;  /* 0x0000001f00007c02 */ /* 0x000fce0008000f00 */
.L_x_177:
[----:B-1----:R1:W2:Y:S02]  /*9be0*/  SYNCS.PHASECHK.TRANS64.TRYWAIT P1, [R0+URZ+0x130], R3 ;  /* 0x00013003000075a7 */ /* 0x0022a400080211ff */
[----:B--2---:R-:W-:Y:S05]  /*9bf0*/  @!P1 NANOSLEEP.SYNCS 0x989680 ;  /* 0x009896800000995d */ /* 0x004fea0003900000 */
[----:B------:R-:W2:Y:S02]  /*9c00*/  @!P1 SYNCS.PHASECHK.TRANS64 P1, [R0+URZ+0x130], R3 ;  /* 0x00013003000095a7 */ /* 0x000ea400080210ff */
[----:B--2---:R-:W-:Y:S05]  /*9c10*/  @!P1 BRA `(.L_x_177) ;  /* 0xfffffffc00f09947 */ /* 0x004fea000383ffff */
[----:B------:R-:W-:Y:S05]  /*9c20*/  BRA `(.L_x_178) ;  /* 0xffffffb400a47947 */ /* 0x000fea000383ffff */
.L_x_96:
[----:B--2---:R2:W4:Y:S02]  /*9c30*/  SYNCS.PHASECHK.TRANS64.TRYWAIT P0, [R12+URZ+0xd0], R9 ;  /* 0x0000d0090c0075a7 */ /* 0x00452400080011ff */
[----:B----4-:R-:W-:Y:S05]  /*9c40*/  @!P0 NANOSLEEP.SYNCS 0x989680 ;  /* 0x009896800000895d */ /* 0x010fea0003900000 */
[----:B------:R-:W4:Y:S02]  /*9c50*/  @!P0 SYNCS.PHASECHK.TRANS64 P0, [R12+URZ+0xd0], R9 ;  /* 0x0000d0090c0085a7 */ /* 0x000f2400080010ff */
[----:B----4-:R-:W-:Y:S05]  /*9c60*/  @!P0 BRA `(.L_x_96) ;  /* 0xfffffffc00f08947 */ /* 0x010fea000383ffff */
[----:B------:R-:W-:Y:S05]  /*9c70*/  BRA `(.L_x_179) ;  /* 0xffffffb800c07947 */ /* 0x000fea000383ffff */
.L_x_99:
[----:B------:R-:W-:Y:S07]  /*9c80*/  MOV R0, UR24 ;  /* 0x0000001800007c02 */ /* 0x000fee0008000f00 */
.L_x_180:
[----:B--2---:R2:W3:Y:S02]  /*9c90*/  SYNCS.PHASECHK.TRANS64.TRYWAIT P2, [R0+URZ+0xc8], R9 ;  /* 0x0000c809000075a7 */ /* 0x0044e400080411ff */
[----:B---3--:R-:W-:Y:S05]  /*9ca0*/  @!P2 NANOSLEEP.SYNCS 0x989680 ;  /* 0x009896800000a95d */ /* 0x008fea0003900000 */
[----:B------:R-:W3:Y:S02]  /*9cb0*/  @!P2 SYNCS.PHASECHK.TRANS64 P2, [R0+URZ+0xc8], R9 ;  /* 0x0000c8090000a5a7 */ /* 0x000ee400080410ff */
[----:B---3--:R-:W-:Y:S05]  /*9cc0*/  @!P2 BRA `(.L_x_180) ;  /* 0xfffffffc00f0a947 */ /* 0x008fea000383ffff */
[----:B------:R-:W-:Y:S05]  /*9cd0*/  BRA `(.L_x_98) ;  /* 0xffffffc000247947 */ /* 0x000fea000383ffff */
.L_x_102:
[----:B------:R-:W-:Y:S07]  /*9ce0*/  MOV R0, UR4 ;  /* 0x0000000400007c02 */ /* 0x000fee0008000f00 */
.L_x_181:
[----:B--2---:R2:W3:Y:S02]  /*9cf0*/  SYNCS.PHASECHK.TRANS64.TRYWAIT P0, [R0+URZ+0xa8], R9 ;  /* 0x0000a809000075a7 */ /* 0x0044e400080011ff */
[----:B---3--:R-:W-:Y:S05]  /*9d00*/  @!P0 NANOSLEEP.SYNCS 0x989680 ;  /* 0x009896800000895d */ /* 0x008fea0003900000 */
[----:B------:R-:W3:Y:S02]  /*9d10*/  @!P0 SYNCS.PHASECHK.TRANS64 P0, [R0+URZ+0xa8], R9 ;  /* 0x0000a809000085a7 */ /* 0x000ee400080010ff */
[----:B---3--:R-:W-:Y:S05]  /*9d20*/  @!P0 BRA `(.L_x_181) ;  /* 0xfffffffc00f08947 */ /* 0x008fea000383ffff */
[----:B------:R-:W-:Y:S05]  /*9d30*/  BRA `(.L_x_182) ;  /* 0xffffffc000847947 */ /* 0x000fea000383ffff */
.L_x_103:
[----:B------:R-:W-:Y:S07]  /*9d40*/  MOV R9, UR5 ;  /* 0x0000000500097c02 */ /* 0x000fee0008000f00 */
.L_x_183:
[----:B--2---:R2:W3:Y:S02]  /*9d50*/  SYNCS.PHASECHK.TRANS64.TRYWAIT P0, [R9+URZ+0xa8], R0 ;  /* 0x0000a800090075a7 */ /* 0x0044e400080011ff */
[----:B---3--:R-:W-:Y:S05]  /*9d60*/  @!P0 NANOSLEEP.SYNCS 0x989680 ;  /* 0x009896800000895d */ /* 0x008fea0003900000 */
[----:B------:R-:W3:Y:S02]  /*9d70*/  @!P0 SYNCS.PHASECHK.TRANS64 P0, [R9+URZ+0xa8], R0 ;  /* 0x0000a800090085a7 */ /* 0x000ee400080010ff */
[----:B---3--:R-:W-:Y:S05]  /*9d80*/  @!P0 BRA `(.L_x_183) ;  /* 0xfffffffc00f08947 */ /* 0x008fea000383ffff */
[----:B------:R-:W-:Y:S05]  /*9d90*/  BRA `(.L_x_184) ;  /* 0xffffffc000e47947 */ /* 0x000fea000383ffff */
.L_x_105:
[----:B------:R-:W-:-:S07]  /*9da0*/  MOV R0, UR4 ;  /* 0x0000000400007c02 */ /* 0x000fce0008000f00 */
.L_x_185:
[----:B--2---:R2:W3:Y:S02]  /*9db0*/  SYNCS.PHASECHK.TRANS64.TRYWAIT P0, [R0+URZ], R3 ;  /* 0x00000003000075a7 */ /* 0x0044e400080011ff */
[----:B---3--:R-:W-:Y:S05]  /*9dc0*/  @!P0 NANOSLEEP.SYNCS 0x989680 ;  /* 0x009896800000895d */ /* 0x008fea0003900000 */
[----:B------:R-:W3:Y:S02]  /*9dd0*/  @!P0 SYNCS.PHASECHK.TRANS64 P0, [R0+URZ], R3 ;  /* 0x00000003000085a7 */ /* 0x000ee400080010ff */
[----:B---3--:R-:W-:Y:S05]  /*9de0*/  @!P0 BRA `(.L_x_185) ;  /* 0xfffffffc00f08947 */ /* 0x008fea000383ffff */
[----:B------:R-:W-:Y:S05]  /*9df0*/  BRA `(.L_x_186) ;  /* 0xffffffc400787947 */ /* 0x000fea000383ffff */
.L_x_106:
[----:B------:R-:W-:-:S07]  /*9e00*/  MOV R0, UR5 ;  /* 0x0000000500007c02 */ /* 0x000fce0008000f00 */
.L_x_187:
[----:B--2---:R2:W3:Y:S02]  /*9e10*/  SYNCS.PHASECHK.TRANS64.TRYWAIT P0, [R0+URZ], R3 ;  /* 0x00000003000075a7 */ /* 0x0044e400080011ff */
[----:B---3--:R-:W-:Y:S05]  /*9e20*/  @!P0 NANOSLEEP.SYNCS 0x989680 ;  /* 0x009896800000895d */ /* 0x008fea0003900000 */
[----:B------:R-:W3:Y:S02]  /*9e30*/  @!P0 SYNCS.PHASECHK.TRANS64 P0, [R0+URZ], R3 ;  /* 0x00000003000085a7 */ /* 0x000ee400080010ff */
[----:B---3--:R-:W-:Y:S05]  /*9e40*/  @!P0 BRA `(.L_x_187) ;  /* 0xfffffffc00f08947 */ /* 0x008fea000383ffff */
[----:B------:R-:W-:Y:S05]  /*9e50*/  BRA `(.L_x_188) ;  /* 0xffffffc400847947 */ /* 0x000fea000383ffff */
.L_x_108:
[----:B--2---:R2:W3:Y:S02]  /*9e60*/  SYNCS.PHASECHK.TRANS64.TRYWAIT P0, [R3+URZ+0xd0], R0 ;  /* 0x0000d000030075a7 */ /* 0x0044e400080011ff */
[----:B---3--:R-:W-:Y:S05]  /*9e70*/  @!P0 NANOSLEEP.SYNCS 0x989680 ;  /* 0x009896800000895d */ /* 0x008fea0003900000 */
[----:B------:R-:W3:Y:S02]  /*9e80*/  @!P0 SYNCS.PHASECHK.TRANS64 P0, [R3+URZ+0xd0], R0 ;  /* 0x0000d000030085a7 */ /* 0x000ee400080010ff */
[----:B---3--:R-:W-:Y:S05]  /*9e90*/  @!P0 BRA `(.L_x_108) ;  /* 0xfffffffc00f08947 */ /* 0x008fea000383ffff */
[----:B------:R-:W-:Y:S05]  /*9ea0*/  BRA `(.L_x_189) ;  /* 0xffffffc8006c7947 */ /* 0x000fea000383ffff */
.L_x_118:
[----:B-1----:R1:W2:Y:S02]  /*9eb0*/  SYNCS.PHASECHK.TRANS64.TRYWAIT P0, [R0+URZ+0x90], R5 ;  /* 0x00009005000075a7 */ /* 0x0022a400080011ff */
[----:B--2---:R-:W-:Y:S05]  /*9ec0*/  @!P0 NANOSLEEP.SYNCS 0x989680 ;  /* 0x009896800000895d */ /* 0x004fea0003900000 */
[----:B------:R-:W2:Y:S02]  /*9ed0*/  @!P0 SYNCS.PHASECHK.TRANS64 P0, [R0+URZ+0x90], R5 ;  /* 0x00009005000085a7 */ /* 0x000ea400080010ff */
[----:B--2---:R-:W-:Y:S05]  /*9ee0*/  @!P0 BRA `(.L_x_118) ;  /* 0xfffffffc00f08947 */ /* 0x004fea000383ffff */
[----:B------:R-:W-:Y:S05]  /*9ef0*/  BRA `(.L_x_117) ;  /* 0xffffffd400e87947 */ /* 0x000fea000383ffff */
.L_x_120:
[----:B-1----:R1:W3:Y:S02]  /*9f00*/  SYNCS.PHASECHK.TRANS64.TRYWAIT P1, [R92+URZ+0xf0], R3 ;  /* 0x0000f0035c0075a7 */ /* 0x0022e400080211ff */
[----:B---3--:R-:W-:Y:S05]  /*9f10*/  @!P1 NANOSLEEP.SYNCS 0x989680 ;  /* 0x009896800000995d */ /* 0x008fea0003900000 */
[----:B------:R-:W3:Y:S02]  /*9f20*/  @!P1 SYNCS.PHASECHK.TRANS64 P1, [R92+URZ+0xf0], R3 ;  /* 0x0000f0035c0095a7 */ /* 0x000ee400080210ff */
[----:B---3--:R-:W-:Y:S05]  /*9f30*/  @!P1 BRA `(.L_x_120) ;  /* 0xfffffffc00f09947 */ /* 0x008fea000383ffff */
[----:B------:R-:W-:Y:S05]  /*9f40*/  BRA `(.L_x_119) ;  /* 0xffffffd800207947 */ /* 0x000fea000383ffff */
.L_x_131:
[----:B---3--:R3:W4:Y:S02]  /*9f50*/  SYNCS.PHASECHK.TRANS64.TRYWAIT P0, [R3+URZ+0x90], R110 ;  /* 0x0000906e030075a7 */ /* 0x00872400080011ff */
[----:B----4-:R-:W-:Y:S05]  /*9f60*/  @!P0 NANOSLEEP.SYNCS 0x989680 ;  /* 0x009896800000895d */ /* 0x010fea0003900000 */
[----:B------:R-:W4:Y:S02]  /*9f70*/  @!P0 SYNCS.PHASECHK.TRANS64 P0, [R3+URZ+0x90], R110 ;  /* 0x0000906e030085a7 */ /* 0x000f2400080010ff */
[----:B----4-:R-:W-:Y:S05]  /*9f80*/  @!P0 BRA `(.L_x_131) ;  /* 0xfffffffc00f08947 */ /* 0x010fea000383ffff */
[----:B------:R-:W-:Y:S05]  /*9f90*/  BRA `(.L_x_130) ;  /* 0xffffffe400107947 */ /* 0x000fea000383ffff */
        .weak           $__internal_0_$__cuda_sm10x_tcgen05_guardrail_trap_col_being_dealloced_not_returned_by_alloc
        .type           $__internal_0_$__cuda_sm10x_tcgen05_guardrail_trap_col_being_dealloced_not_returned_by_alloc,@function
        .size           $__internal_0_$__cuda_sm10x_tcgen05_guardrail_trap_col_being_dealloced_not_returned_by_alloc,($__internal_1_$__cuda_sm10x_tcgen05_guardrail_trap_phase_invalid_during_alloc - $__internal_0_$__cuda_sm10x_tcgen05_guardrail_trap_col_being_dealloced_not_returned_by_alloc)
$__internal_0_$__cuda_sm10x_tcgen05_guardrail_trap_col_being_dealloced_not_returned_by_alloc:
[----:B------:R-:W-:Y:S05]  /*9fa0*/  BPT.TRAP 0x1 ;  /* 0x000000040000795c */ /* 0x000fea0000300000 */
[----:B------:R-:W-:-:S04]  /*9fb0*/  HFMA2 R3, -RZ, RZ, 0, 0 ;  /* 0x00000000ff037431 */ /* 0x000fc800000001ff */
[----:B------:R-:W-:Y:S05]  /*9fc0*/  RET.REL.NODEC R2 `(_ZN7cutlass13device_kernelINS_4gemm6kernel13GemmUniversalIN4cute5tupleIJiiiiEEENS1_10collective13CollectiveMmaINS1_46MainloopSm100TmaUmmaWarpSpecializedBlockScaledILi9ELi2ELi2ENS5_IJNS4_1CILi4EEENSA_ILi2EEENSA_ILi1EEEEEEEENS5_IJNSA_ILi256EEENSA_ILi64EEENSA_ILi128EEEEEENS5_IJNS_12float_e5m2_tENS_13float_ue8m0_tEEEENS5_IJNS5_IJlSD_lEEENS4_6LayoutINS5_IJNS5_IJNS5_IJNSA_ILi32EEESB_EEEiEEESR_NS5_IJSD_iEEEEEENS5_IJNS5_IJNS5_IJNSA_ILi16EEESB_EEEiEEENS5_IJNS5_IJNSA_ILi0EEESD_EEENSA_ILi512EEEEEENS5_IJSX_iEEEEEEEEEEESM_S14_NS4_8TiledMMAINS4_8MMA_AtomIJNS4_27SM100_MMA_MXF8F6F4_2x1SM_SSISK_SK_fSL_Li256ELi64ELNS4_4UMMA5MajorE0ELS19_0ELNS18_7ScaleInE0ELS1A_0EEEEEENSO_INS5_IJSD_SD_SD_EEENS5_IJSX_SX_SX_EEEEENS5_IJNS4_10UnderscoreES1G_S1G_EEEEENS5_IJNS4_28SM100_TMA_2SM_LOAD_MULTICASTES1J_EEENS5_IJNS4_14ComposedLayoutINS4_7SwizzleILi3ELi4ELi3EEENS4_18smem_ptr_flag_bitsILi8EEENSO_INS5_IJNSA_ILi8EEESI_EEENS5_IJSI_SD_EEEEEEENSO_INS5_IJNS5_IJNS5_IJSQ_SD_EEENS5_IJSP_SD_EEEEEESD_NS5_IJSB_SD_EEEEEENS5_IJNS5_IJNS5_IJSV_SZ_EEESY_EEESX_NS5_IJSD_SZ_EEEEEEEEEEEvNS4_8identityES1K_S25_vS26_EENS_8epilogue10collective18CollectiveEpilogueINS28_23Sm100TmaWarpSpecializedILi3ELi2ELi32ELb1ELb0EEEJNS5_IJSI_SH_SI_EEENS5_IJNSO_ISI_SD_EENSO_ISP_SD_EEEEENS_10bfloat16_tESN_S2H_SN_NS28_6fusion15FusionCallbacksIS2C_NS2I_17LinearCombinationIS2H_fS2H_fLNS_15FloatRoundStyleE2EEES2D_S2G_JEEENS4_5SM1004TMEM4LOAD26SM100_TMEM_LOAD_32dp32b32xENS4_13SM90_TMA_LOADENS1L_INS1M_ILi2ELi4ELi3EEENS1O_ILi16EEENSO_INS5_IJS1Q_SP_EEES1W_EEEENS4_39AutoVectorizingCopyWithAssumedAlignmentILi128EEENS4_14SM90_TMA_STOREES2X_S2Z_S2Z_EEEvvEEEEvNT_6ParamsE) ;  /* 0xffffff60020c7950 */ /* 0x000fea0003c3ffff */
        .weak           $__internal_1_$__cuda_sm10x_tcgen05_guardrail_trap_phase_invalid_during_alloc
        .type           $__internal_1_$__cuda_sm10x_tcgen05_guardrail_trap_phase_invalid_during_alloc,@function
        .size           $__internal_1_$__cuda_sm10x_tcgen05_guardrail_trap_phase_invalid_during_alloc,($__internal_2_$__cuda_sm10x_tcgen05_guardrail_trap_unallocated_columns_being_dealloced - $__internal_1_$__cuda_sm10x_tcgen05_guardrail_trap_phase_invalid_during_alloc)
$__internal_1_$__cuda_sm10x_tcgen05_guardrail_trap_phase_invalid_during_alloc:
[----:B------:R-:W-:Y:S05]  /*9fd0*/  BPT.TRAP 0x1 ;  /* 0x000000040000795c */ /* 0x000fea0000300000 */
[----:B------:R-:W-:-:S04]  /*9fe0*/  MOV R5, 0x0 ;  /* 0x0000000000057802 */ /* 0x000fc80000000f00 */
[----:B------:R-:W-:Y:S05]  /*9ff0*/  RET.REL.NODEC R4 `(_ZN7cutlass13device_kernelINS_4gemm6kernel13GemmUniversalIN4cute5tupleIJiiiiEEENS1_10collective13CollectiveMmaINS1_46MainloopSm100TmaUmmaWarpSpecializedBlockScaledILi9ELi2ELi2ENS5_IJNS4_1CILi4EEENSA_ILi2EEENSA_ILi1EEEEEEEENS5_IJNSA_ILi256EEENSA_ILi64EEENSA_ILi128EEEEEENS5_IJNS_12float_e5m2_tENS_13float_ue8m0_tEEEENS5_IJNS5_IJlSD_lEEENS4_6LayoutINS5_IJNS5_IJNS5_IJNSA_ILi32EEESB_EEEiEEESR_NS5_IJSD_iEEEEEENS5_IJNS5_IJNS5_IJNSA_ILi16EEESB_EEEiEEENS5_IJNS5_IJNSA_ILi0EEESD_EEENSA_ILi512EEEEEENS5_IJSX_iEEEEEEEEEEESM_S14_NS4_8TiledMMAINS4_8MMA_AtomIJNS4_27SM100_MMA_MXF8F6F4_2x1SM_SSISK_SK_fSL_Li256ELi64ELNS4_4UMMA5MajorE0ELS19_0ELNS18_7ScaleInE0ELS1A_0EEEEEENSO_INS5_IJSD_SD_SD_EEENS5_IJSX_SX_SX_EEEEENS5_IJNS4_10UnderscoreES1G_S1G_EEEEENS5_IJNS4_28SM100_TMA_2SM_LOAD_MULTICASTES1J_EEENS5_IJNS4_14ComposedLayoutINS4_7SwizzleILi3ELi4ELi3EEENS4_18smem_ptr_flag_bitsILi8EEENSO_INS5_IJNSA_ILi8EEESI_EEENS5_IJSI_SD_EEEEEEENSO_INS5_IJNS5_IJNS5_IJSQ_SD_EEENS5_IJSP_SD_EEEEEESD_NS5_IJSB_SD_EEEEEENS5_IJNS5_IJNS5_IJSV_SZ_EEESY_EEESX_NS5_IJSD_SZ_EEEEEEEEEEEvNS4_8identityES1K_S25_vS26_EENS_8epilogue10collective18CollectiveEpilogueINS28_23Sm100TmaWarpSpecializedILi3ELi2ELi32ELb1ELb0EEEJNS5_IJSI_SH_SI_EEENS5_IJNSO_ISI_SD_EENSO_ISP_SD_EEEEENS_10bfloat16_tESN_S2H_SN_NS28_6fusion15FusionCallbacksIS2C_NS2I_17LinearCombinationIS2H_fS2H_fLNS_15FloatRoundStyleE2EEES2D_S2G_JEEENS4_5SM1004TMEM4LOAD26SM100_TMEM_LOAD_32dp32b32xENS4_13SM90_TMA_LOADENS1L_INS1M_ILi2ELi4ELi3EEENS1O_ILi16EEENSO_INS5_IJS1Q_SP_EEES1W_EEEENS4_39AutoVectorizingCopyWithAssumedAlignmentILi128EEENS4_14SM90_TMA_STOREES2X_S2Z_S2Z_EEEvvEEEEvNT_6ParamsE) ;  /* 0xffffff6004007950 */ /* 0x000fea0003c3ffff */
        .weak           $__internal_2_$__cuda_sm10x_tcgen05_guardrail_trap_unallocated_columns_being_dealloced
        .type           $__internal_2_$__cuda_sm10x_tcgen05_guardrail_trap_unallocated_columns_being_dealloced,@function
        .size           $__internal_2_$__cuda_sm10x_tcgen05_guardrail_trap_unallocated_columns_being_dealloced,(.L_x_191 - $__internal_2_$__cuda_sm10x_tcgen05_guardrail_trap_unallocated_columns_being_dealloced)
$__internal_2_$__cuda_sm10x_tcgen05_guardrail_trap_unallocated_columns_being_dealloced:
[----:B------:R-:W-:Y:S05]  /*a000*/  BPT.TRAP 0x1 ;  /* 0x000000040000795c */ /* 0x000fea0000300000 */
[----:B------:R-:W-:-:S04]  /*a010*/  HFMA2 R3, -RZ, RZ, 0, 0 ;  /* 0x00000000ff037431 */ /* 0x000fc800000001ff */
[----:B------:R-:W-:Y:S05]  /*a020*/  RET.REL.NODEC R2 `(_ZN7cutlass13device_kernelINS_4gemm6kernel13GemmUniversalIN4cute5tupleIJiiiiEEENS1_10collective13CollectiveMmaINS1_46MainloopSm100TmaUmmaWarpSpecializedBlockScaledILi9ELi2ELi2ENS5_IJNS4_1CILi4EEENSA_ILi2EEENSA_ILi1EEEEEEEENS5_IJNSA_ILi256EEENSA_ILi64EEENSA_ILi128EEEEEENS5_IJNS_12float_e5m2_tENS_13float_ue8m0_tEEEENS5_IJNS5_IJlSD_lEEENS4_6LayoutINS5_IJNS5_IJNS5_IJNSA_ILi32EEESB_EEEiEEESR_NS5_IJSD_iEEEEEENS5_IJNS5_IJNS5_IJNSA_ILi16EEESB_EEEiEEENS5_IJNS5_IJNSA_ILi0EEESD_EEENSA_ILi512EEEEEENS5_IJSX_iEEEEEEEEEEESM_S14_NS4_8TiledMMAINS4_8MMA_AtomIJNS4_27SM100_MMA_MXF8F6F4_2x1SM_SSISK_SK_fSL_Li256ELi64ELNS4_4UMMA5MajorE0ELS19_0ELNS18_7ScaleInE0ELS1A_0EEEEEENSO_INS5_IJSD_SD_SD_EEENS5_IJSX_SX_SX_EEEEENS5_IJNS4_10UnderscoreES1G_S1G_EEEEENS5_IJNS4_28SM100_TMA_2SM_LOAD_MULTICASTES1J_EEENS5_IJNS4_14ComposedLayoutINS4_7SwizzleILi3ELi4ELi3EEENS4_18smem_ptr_flag_bitsILi8EEENSO_INS5_IJNSA_ILi8EEESI_EEENS5_IJSI_SD_EEEEEEENSO_INS5_IJNS5_IJNS5_IJSQ_SD_EEENS5_IJSP_SD_EEEEEESD_NS5_IJSB_SD_EEEEEENS5_IJNS5_IJNS5_IJSV_SZ_EEESY_EEESX_NS5_IJSD_SZ_EEEEEEEEEEEvNS4_8identityES1K_S25_vS26_EENS_8epilogue10collective18CollectiveEpilogueINS28_23Sm100TmaWarpSpecializedILi3ELi2ELi32ELb1ELb0EEEJNS5_IJSI_SH_SI_EEENS5_IJNSO_ISI_SD_EENSO_ISP_SD_EEEEENS_10bfloat16_tESN_S2H_SN_NS28_6fusion15FusionCallbacksIS2C_NS2I_17LinearCombinationIS2H_fS2H_fLNS_15FloatRoundStyleE2EEES2D_S2G_JEEENS4_5SM1004TMEM4LOAD26SM100_TMEM_LOAD_32dp32b32xENS4_13SM90_TMA_LOADENS1L_INS1M_ILi2ELi4ELi3EEENS1O_ILi16EEENSO_INS5_IJS1Q_SP_EEES1W_EEEENS4_39AutoVectorizingCopyWithAssumedAlignmentILi128EEENS4_14SM90_TMA_STOREES2X_S2Z_S2Z_EEEvvEEEEvNT_6ParamsE) ;  /* 0xffffff5c02f47950 */ /* 0x000fea0003c3ffff */
.L_x_190:
[----:B------:R-:W-:-:S00]  /*a030*/  BRA `(.L_x_190) ;  /* 0xfffffffc00fc7947 */ /* 0x000fc0000383ffff */
[----:B------:R-:W-:-:S00]  /*a040*/  NOP ;  /* 0x0000000000007918 */ /* 0x000fc00000000000 */
        /* <DEDUP_REMOVED lines=11> */
.L_x_191:


//--------------------- .nv.global.init           --------------------------
	.section	.nv.global.init,"aw",@progbits
.nv.global.init:
	.type		$str$27,@object
	.size		$str$27,($str$28 - $str$27)
$str$27:
        /*0000*/ 	.byte	0x28, 0x61, 0x64, 0x64, 0x72, 0x65, 0x73, 0x73, 0x20, 0x26, 0x20, 0x6d, 0x61, 0x73, 0x6b, 0x29
        /*0010*/ 	.byte	0x20, 0x3d, 0x3d, 0x20, 0x30, 0x00
	.type		$str$28,@object
	.size		$str$28,($str$26 - $str$28)
$str$28:
        /*0016*/ 	.byte	0x2f, 0x74, 0x6d, 0x70, 0x2f, 0x63, 0x75, 0x74, 0x6c, 0x61, 0x73, 0x73, 0x5f, 0x73, 0x77, 0x65
        /*0026*/ 	.byte	0x65, 0x70, 0x5f, 0x73, 0x72, 0x63, 0x2f, 0x69, 0x6e, 0x63, 0x6c, 0x75, 0x64, 0x65, 0x2f, 0x63
        /*0036*/ 	.byte	0x75, 0x74, 0x65, 0x2f, 0x70, 0x6f, 0x69, 0x6e, 0x74, 0x65, 0x72, 0x5f, 0x66, 0x6c, 0x61, 0x67
        /*0046*/ 	.byte	0x67, 0x65, 0x64, 0x2e, 0x68, 0x70, 0x70, 0x00
	.type		$str$26,@object
	.size		$str$26,($str$25 - $str$26)
$str$26:
        /*004e*/ 	.byte	0x2f, 0x74, 0x6d, 0x70, 0x2f, 0x63, 0x75, 0x74, 0x6c, 0x61, 0x73, 0x73, 0x5f, 0x73, 0x77, 0x65
        /*005e*/ 	.byte	0x65, 0x70, 0x5f, 0x73, 0x72, 0x63, 0x2f, 0x69, 0x6e, 0x63, 0x6c, 0x75, 0x64, 0x65, 0x2f, 0x63
        /*006e*/ 	.byte	0x75, 0x74, 0x65, 0x2f, 0x61, 0x74, 0x6f, 0x6d, 0x2f, 0x63, 0x6f, 0x70, 0x79, 0x5f, 0x74, 0x72
        /*007e*/ 	.byte	0x61, 0x69, 0x74, 0x73, 0x5f, 0x73, 0x6d, 0x31, 0x30, 0x30, 0x2e, 0x68, 0x70, 0x70, 0x00
	.type		$str$25,@object
	.size		$str$25,(__unnamed_1 - $str$25)
$str$25:
        /*008d*/ 	.byte	0x28, 0x28, 0x75, 0x69, 0x6e, 0x74, 0x33, 0x32, 0x5f, 0x74, 0x28, 0x74, 0x68, 0x72, 0x65, 0x61
        /*009d*/ 	.byte	0x64, 0x49, 0x64, 0x78, 0x2e, 0x78, 0x29, 0x20, 0x2f, 0x20, 0x33, 0x32, 0x29, 0x20, 0x25, 0x20
        /*00ad*/ 	.byte	0x34, 0x29, 0x20, 0x3d, 0x3d, 0x20, 0x28, 0x28, 0x28, 0x74, 0x6d, 0x65, 0x6d, 0x5f, 0x61, 0x64
        /*00bd*/ 	.byte	0x64, 0x72, 0x20, 0x3e, 0x3e, 0x20, 0x31, 0x36, 0x29, 0x20, 0x2f, 0x20, 0x33, 0x32, 0x29, 0x20
        /*00cd*/ 	.byte	0x25, 0x20, 0x34, 0x29, 0x00
	.type		__unnamed_1,@object
	.size		__unnamed_1,(__unnamed_2 - __unnamed_1)
__unnamed_1:
        /*00d2*/ 	.byte	0x61, 0x75, 0x74, 0x6f, 0x20, 0x63, 0x75, 0x74, 0x65, 0x3a, 0x3a, 0x61, 0x73, 0x5f, 0x70, 0x6f
        /* <DEDUP_REMOVED lines=24> */
        /*0262*/ 	.byte	0x34, 0x30, 0x39, 0x36, 0x3e, 0x3e, 0x3e, 0x3e, 0x5d, 0x00
	.type		__unnamed_2,@object
	.size		__unnamed_2,(.L_2 - __unnamed_2)
__unnamed_2:
        /* <DEDUP_REMOVED lines=42> */
        /*050c*/ 	.byte	0x3e, 0x3e, 0x5d, 0x00
.L_2:


//--------------------- .nv.shared._ZN7cutlass13device_kernelINS_4gemm6kernel13GemmUniversalIN4cute5tupleIJiiiiEEENS1_10collective13CollectiveMmaINS1_46MainloopSm100TmaUmmaWarpSpecializedBlockScaledILi9ELi2ELi2ENS5_IJNS4_1CILi4EEENSA_ILi2EEENSA_ILi1EEEEEEEENS5_IJNSA_ILi256EEENSA_ILi64EEENSA_ILi128EEEEEENS5_IJNS_12float_e5m2_tENS_13float_ue8m0_tEEEENS5_IJNS5_IJlSD_lEEENS4_6LayoutINS5_IJNS5_IJNS5_IJNSA_ILi32EEESB_EEEiEEESR_NS5_IJSD_iEEEEEENS5_IJNS5_IJNS5_IJNSA_ILi16EEESB_EEEiEEENS5_IJNS5_IJNSA_ILi0EEESD_EEENSA_ILi512EEEEEENS5_IJSX_iEEEEEEEEEEESM_S14_NS4_8TiledMMAINS4_8MMA_AtomIJNS4_27SM100_MMA_MXF8F6F4_2x1SM_SSISK_SK_fSL_Li256ELi64ELNS4_4UMMA5MajorE0ELS19_0ELNS18_7ScaleInE0ELS1A_0EEEEEENSO_INS5_IJSD_SD_SD_EEENS5_IJSX_SX_SX_EEEEENS5_IJNS4_10UnderscoreES1G_S1G_EEEEENS5_IJNS4_28SM100_TMA_2SM_LOAD_MULTICASTES1J_EEENS5_IJNS4_14ComposedLayoutINS4_7SwizzleILi3ELi4ELi3EEENS4_18smem_ptr_flag_bitsILi8EEENSO_INS5_IJNSA_ILi8EEESI_EEENS5_IJSI_SD_EEEEEEENSO_INS5_IJNS5_IJNS5_IJSQ_SD_EEENS5_IJSP_SD_EEEEEESD_NS5_IJSB_SD_EEEEEENS5_IJNS5_IJNS5_IJSV_SZ_EEESY_EEESX_NS5_IJSD_SZ_EEEEEEEEEEEvNS4_8identityES1K_S25_vS26_EENS_8epilogue10collective18CollectiveEpilogueINS28_23Sm100TmaWarpSpecializedILi3ELi2ELi32ELb1ELb0EEEJNS5_IJSI_SH_SI_EEENS5_IJNSO_ISI_SD_EENSO_ISP_SD_EEEEENS_10bfloat16_tESN_S2H_SN_NS28_6fusion15FusionCallbacksIS2C_NS2I_17LinearCombinationIS2H_fS2H_fLNS_15FloatRoundStyleE2EEES2D_S2G_JEEENS4_5SM1004TMEM4LOAD26SM100_TMEM_LOAD_32dp32b32xENS4_13SM90_TMA_LOADENS1L_INS1M_ILi2ELi4ELi3EEENS1O_ILi16EEENSO_INS5_IJS1Q_SP_EEES1W_EEEENS4_39AutoVectorizingCopyWithAssumedAlignmentILi128EEENS4_14SM90_TMA_STOREES2X_S2Z_S2Z_EEEvvEEEEvNT_6ParamsE --------------------------
	.section	.nv.shared._ZN7cutlass13device_kernelINS_4gemm6kernel13GemmUniversalIN4cute5tupleIJiiiiEEENS1_10collective13CollectiveMmaINS1_46MainloopSm100TmaUmmaWarpSpecializedBlockScaledILi9ELi2ELi2ENS5_IJNS4_1CILi4EEENSA_ILi2EEENSA_ILi1EEEEEEEENS5_IJNSA_ILi256EEENSA_ILi64EEENSA_ILi128EEEEEENS5_IJNS_12float_e5m2_tENS_13float_ue8m0_tEEEENS5_IJNS5_IJlSD_lEEENS4_6LayoutINS5_IJNS5_IJNS5_IJNSA_ILi32EEESB_EEEiEEESR_NS5_IJSD_iEEEEEENS5_IJNS5_IJNS5_IJNSA_ILi16EEESB_EEEiEEENS5_IJNS5_IJNSA_ILi0EEESD_EEENSA_ILi512EEEEEENS5_IJSX_iEEEEEEEEEEESM_S14_NS4_8TiledMMAINS4_8MMA_AtomIJNS4_27SM100_MMA_MXF8F6F4_2x1SM_SSISK_SK_fSL_Li256ELi64ELNS4_4UMMA5MajorE0ELS19_0ELNS18_7ScaleInE0ELS1A_0EEEEEENSO_INS5_IJSD_SD_SD_EEENS5_IJSX_SX_SX_EEEEENS5_IJNS4_10UnderscoreES1G_S1G_EEEEENS5_IJNS4_28SM100_TMA_2SM_LOAD_MULTICASTES1J_EEENS5_IJNS4_14ComposedLayoutINS4_7SwizzleILi3ELi4ELi3EEENS4_18smem_ptr_flag_bitsILi8EEENSO_INS5_IJNSA_ILi8EEESI_EEENS5_IJSI_SD_EEEEEEENSO_INS5_IJNS5_IJNS5_IJSQ_SD_EEENS5_IJSP_SD_EEEEEESD_NS5_IJSB_SD_EEEEEENS5_IJNS5_IJNS5_IJSV_SZ_EEESY_EEESX_NS5_IJSD_SZ_EEEEEEEEEEEvNS4_8identityES1K_S25_vS26_EENS_8epilogue10collective18CollectiveEpilogueINS28_23Sm100TmaWarpSpecializedILi3ELi2ELi32ELb1ELb0EEEJNS5_IJSI_SH_SI_EEENS5_IJNSO_ISI_SD_EENSO_ISP_SD_EEEEENS_10bfloat16_tESN_S2H_SN_NS28_6fusion15FusionCallbacksIS2C_NS2I_17LinearCombinationIS2H_fS2H_fLNS_15FloatRoundStyleE2EEES2D_S2G_JEEENS4_5SM1004TMEM4LOAD26SM100_TMEM_LOAD_32dp32b32xENS4_13SM90_TMA_LOADENS1L_INS1M_ILi2ELi4ELi3EEENS1O_ILi16EEENSO_INS5_IJS1Q_SP_EEES1W_EEEENS4_39AutoVectorizingCopyWithAssumedAlignmentILi128EEENS4_14SM90_TMA_STOREES2X_S2Z_S2Z_EEEvvEEEEvNT_6ParamsE,"aw",@nobits
	.sectionflags	@""
	.align	16
	.zero		1024


//--------------------- .nv.shared.reserved.0     --------------------------
	.section	.nv.shared.reserved.0,"aw",@nobits
	.weak		__nv_reservedSMEM_offset_0_alias
	.size		__nv_reservedSMEM_offset_0_alias, 0, 64
	.other		__nv_reservedSMEM_offset_0_alias,@"STO_CUDA_RESERVED_SHARED STV_DEFAULT"
__nv_reservedSMEM_offset_0_alias:
	.zero		0
.nv.shared.reserved.0:
	.zero		64
	.weak		__nv_reservedSMEM_tcgen05_partition
	.type		__nv_reservedSMEM_tcgen05_partition,@object
	.size		__nv_reservedSMEM_tcgen05_partition,(.L_0 - __nv_reservedSMEM_tcgen05_partition)
__nv_reservedSMEM_tcgen05_partition:
	.zero		32
.L_0:


//--------------------- .nv.global                --------------------------
	.section	.nv.global,"aw",@nobits
.nv.global:
	.type		_ZN40_INTERNAL_376f94ae_4_k_cu_72f9419e_389844cute1_E,@object
	.size		_ZN40_INTERNAL_376f94ae_4_k_cu_72f9419e_389844cute1_E,(_ZN40_INTERNAL_376f94ae_4_k_cu_72f9419e_389844cuda3std3__45__cpo6cbeginE - _ZN40_INTERNAL_376f94ae_4_k_cu_72f9419e_389844cute1_E)
_ZN40_INTERNAL_376f94ae_4_k_cu_72f9419e_389844cute1_E:
	.zero		1
	.type		_ZN40_INTERNAL_376f94ae_4_k_cu_72f9419e_389844cuda3std3__45__cpo6cbeginE,@object
	.size		_ZN40_INTERNAL_376f94ae_4_k_cu_72f9419e_389844cuda3std3__45__cpo6cbeginE,(_ZN40_INTERNAL_376f94ae_4_k_cu_72f9419e_389844cuda3std3__48in_placeE - _ZN40_INTERNAL_376f94ae_4_k_cu_72f9419e_389844cuda3std3__45__cpo6cbeginE)
_ZN40_INTERNAL_376f94ae_4_k_cu_72f9419e_389844cuda3std3__45__cpo6cbeginE:
	.zero		1
	.type		_ZN40_INTERNAL_376f94ae_4_k_cu_72f9419e_389844cuda3std3__48in_placeE,@object
	.size		_ZN40_INTERNAL_376f94ae_4_k_cu_72f9419e_389844cuda3std3__48in_placeE,(_ZN40_INTERNAL_376f94ae_4_k_cu_72f9419e_389844cuda3std6ranges3__45__cpo9iter_moveE - _ZN40_INTERNAL_376f94ae_4_k_cu_72f9419e_389844cuda3std3__48in_placeE)
_ZN40_INTERNAL_376f94ae_4_k_cu_72f9419e_389844cuda3std3__48in_placeE:
	.zero		1
	.type		_ZN40_INTERNAL_376f94ae_4_k_cu_72f9419e_389844cuda3std6ranges3__45__cpo9iter_moveE,@object
	.size		_ZN40_INTERNAL_376f94ae_4_k_cu_72f9419e_389844cuda3std6ranges3__45__cpo9iter_moveE,(_ZN40_INTERNAL_376f94ae_4_k_cu_72f9419e_389844cuda3std3__45__cpo5beginE - _ZN40_INTERNAL_376f94ae_4_k_cu_72f9419e_389844cuda3std6ranges3__45__cpo9iter_moveE)
_ZN40_INTERNAL_376f94ae_4_k_cu_72f9419e_389844cuda3std6ranges3__45__cpo9iter_moveE:
	.zero		1
	.type		_ZN40_INTERNAL_376f94ae_4_k_cu_72f9419e_389844cuda3std3__45__cpo5beginE,@object
	.size		_ZN40_INTERNAL_376f94ae_4_k_cu_72f9419e_389844cuda3std3__45__cpo5beginE,(_ZN40_INTERNAL_376f94ae_4_k_cu_72f9419e_389844cuda3std3__442_GLOBAL__N__376f94ae_4_k_cu_72f9419e_389846ignoreE - _ZN40_INTERNAL_376f94ae_4_k_cu_72f9419e_389844cuda3std3__45__cpo5beginE)
_ZN40_INTERNAL_376f94ae_4_k_cu_72f9419e_389844cuda3std3__45__cpo5beginE:
	.zero		1
	.type		_ZN40_INTERNAL_376f94ae_4_k_cu_72f9419e_389844cuda3std3__442_GLOBAL__N__376f94ae_4_k_cu_72f9419e_389846ignoreE,@object
	.size		_ZN40_INTERNAL_376f94ae_4_k_cu_72f9419e_389844cuda3std3__442_GLOBAL__N__376f94ae_4_k_cu_72f9419e_389846ignoreE,(_ZN40_INTERNAL_376f94ae_4_k_cu_72f9419e_389844cute7productE - _ZN40_INTERNAL_376f94ae_4_k_cu_72f9419e_389844cuda3std3__442_GLOBAL__N__376f94ae_4_k_cu_72f9419e_389846ignoreE)
_ZN40_INTERNAL_376f94ae_4_k_cu_72f9419e_389844cuda3std3__442_GLOBAL__N__376f94ae_4_k_cu_72f9419e_389846ignoreE:
	.zero		1
	.type		_ZN40_INTERNAL_376f94ae_4_k_cu_72f9419e_389844cute7productE,@object
	.size		_ZN40_INTERNAL_376f94ae_4_k_cu_72f9419e_389844cute7productE,(_ZN40_INTERNAL_376f94ae_4_k_cu_72f9419e_389844cuda3std3__45__cpo3endE - _ZN40_INTERNAL_376f94ae_4_k_cu_72f9419e_389844cute7productE)
_ZN40_INTERNAL_376f94ae_4_k_cu_72f9419e_389844cute7productE:
	.zero		1
	.type		_ZN40_INTERNAL_376f94ae_4_k_cu_72f9419e_389844cuda3std3__45__cpo3endE,@object
	.size		_ZN40_INTERNAL_376f94ae_4_k_cu_72f9419e_389844cuda3std3__45__cpo3endE,(_ZN40_INTERNAL_376f94ae_4_k_cu_72f9419e_389844cuda3std3__419piecewise_constructE - _ZN40_INTERNAL_376f94ae_4_k_cu_72f9419e_389844cuda3std3__45__cpo3endE)
_ZN40_INTERNAL_376f94ae_4_k_cu_72f9419e_389844cuda3std3__45__cpo3endE:
	.zero		1
	.type		_ZN40_INTERNAL_376f94ae_4_k_cu_72f9419e_389844cuda3std3__419piecewise_constructE,@object
	.size		_ZN40_INTERNAL_376f94ae_4_k_cu_72f9419e_389844cuda3std3__419piecewise_constructE,(_ZN40_INTERNAL_376f94ae_4_k_cu_72f9419e_389844cuda3std3__45__cpo4cendE - _ZN40_INTERNAL_376f94ae_4_k_cu_72f9419e_389844cuda3std3__419piecewise_constructE)
_ZN40_INTERNAL_376f94ae_4_k_cu_72f9419e_389844cuda3std3__419piecewise_constructE:
	.zero		1
	.type		_ZN40_INTERNAL_376f94ae_4_k_cu_72f9419e_389844cuda3std3__45__cpo4cendE,@object
	.size		_ZN40_INTERNAL_376f94ae_4_k_cu_72f9419e_389844cuda3std3__45__cpo4cendE,(_ZN40_INTERNAL_376f94ae_4_k_cu_72f9419e_389844cuda3std6ranges3__45__cpo4swapE - _ZN40_INTERNAL_376f94ae_4_k_cu_72f9419e_389844cuda3std3__45__cpo4cendE)
_ZN40_INTERNAL_376f94ae_4_k_cu_72f9419e_389844cuda3std3__45__cpo4cendE:
	.zero		1
	.type		_ZN40_INTERNAL_376f94ae_4_k_cu_72f9419e_389844cuda3std6ranges3__45__cpo4swapE,@object
	.size		_ZN40_INTERNAL_376f94ae_4_k_cu_72f9419e_389844cuda3std6ranges3__45__cpo4swapE,(.L_10 - _ZN40_INTERNAL_376f94ae_4_k_cu_72f9419e_389844cuda3std6ranges3__45__cpo4swapE)
_ZN40_INTERNAL_376f94ae_4_k_cu_72f9419e_389844cuda3std6ranges3__45__cpo4swapE:
	.zero		1
.L_10:


//--------------------- .nv.constant0._ZN7cutlass13device_kernelINS_4gemm6kernel13GemmUniversalIN4cute5tupleIJiiiiEEENS1_10collective13CollectiveMmaINS1_46MainloopSm100TmaUmmaWarpSpecializedBlockScaledILi9ELi2ELi2ENS5_IJNS4_1CILi4EEENSA_ILi2EEENSA_ILi1EEEEEEEENS5_IJNSA_ILi256EEENSA_ILi64EEENSA_ILi128EEEEEENS5_IJNS_12float_e5m2_tENS_13float_ue8m0_tEEEENS5_IJNS5_IJlSD_lEEENS4_6LayoutINS5_IJNS5_IJNS5_IJNSA_ILi32EEESB_EEEiEEESR_NS5_IJSD_iEEEEEENS5_IJNS5_IJNS5_IJNSA_ILi16EEESB_EEEiEEENS5_IJNS5_IJNSA_ILi0EEESD_EEENSA_ILi512EEEEEENS5_IJSX_iEEEEEEEEEEESM_S14_NS4_8TiledMMAINS4_8MMA_AtomIJNS4_27SM100_MMA_MXF8F6F4_2x1SM_SSISK_SK_fSL_Li256ELi64ELNS4_4UMMA5MajorE0ELS19_0ELNS18_7ScaleInE0ELS1A_0EEEEEENSO_INS5_IJSD_SD_SD_EEENS5_IJSX_SX_SX_EEEEENS5_IJNS4_10UnderscoreES1G_S1G_EEEEENS5_IJNS4_28SM100_TMA_2SM_LOAD_MULTICASTES1J_EEENS5_IJNS4_14ComposedLayoutINS4_7SwizzleILi3ELi4ELi3EEENS4_18smem_ptr_flag_bitsILi8EEENSO_INS5_IJNSA_ILi8EEESI_EEENS5_IJSI_SD_EEEEEEENSO_INS5_IJNS5_IJNS5_IJSQ_SD_EEENS5_IJSP_SD_EEEEEESD_NS5_IJSB_SD_EEEEEENS5_IJNS5_IJNS5_IJSV_SZ_EEESY_EEESX_NS5_IJSD_SZ_EEEEEEEEEEEvNS4_8identityES1K_S25_vS26_EENS_8epilogue10collective18CollectiveEpilogueINS28_23Sm100TmaWarpSpecializedILi3ELi2ELi32ELb1ELb0EEEJNS5_IJSI_SH_SI_EEENS5_IJNSO_ISI_SD_EENSO_ISP_SD_EEEEENS_10bfloat16_tESN_S2H_SN_NS28_6fusion15FusionCallbacksIS2C_NS2I_17LinearCombinationIS2H_fS2H_fLNS_15FloatRoundStyleE2EEES2D_S2G_JEEENS4_5SM1004TMEM4LOAD26SM100_TMEM_LOAD_32dp32b32xENS4_13SM90_TMA_LOADENS1L_INS1M_ILi2ELi4ELi3EEENS1O_ILi16EEENSO_INS5_IJS1Q_SP_EEES1W_EEEENS4_39AutoVectorizingCopyWithAssumedAlignmentILi128EEENS4_14SM90_TMA_STOREES2X_S2Z_S2Z_EEEvvEEEEvNT_6ParamsE --------------------------
	.section	.nv.constant0._ZN7cutlass13device_kernelINS_4gemm6kernel13GemmUniversalIN4cute5tupleIJiiiiEEENS1_10collective13CollectiveMmaINS1_46MainloopSm100TmaUmmaWarpSpecializedBlockScaledILi9ELi2ELi2ENS5_IJNS4_1CILi4EEENSA_ILi2EEENSA_ILi1EEEEEEEENS5_IJNSA_ILi256EEENSA_ILi64EEENSA_ILi128EEEEEENS5_IJNS_12float_e5m2_tENS_13float_ue8m0_tEEEENS5_IJNS5_IJlSD_lEEENS4_6LayoutINS5_IJNS5_IJNS5_IJNSA_ILi32EEESB_EEEiEEESR_NS5_IJSD_iEEEEEENS5_IJNS5_IJNS5_IJNSA_ILi16EEESB_EEEiEEENS5_IJNS5_IJNSA_ILi0EEESD_EEENSA_ILi512EEEEEENS5_IJSX_iEEEEEEEEEEESM_S14_NS4_8TiledMMAINS4_8MMA_AtomIJNS4_27SM100_MMA_MXF8F6F4_2x1SM_SSISK_SK_fSL_Li256ELi64ELNS4_4UMMA5MajorE0ELS19_0ELNS18_7ScaleInE0ELS1A_0EEEEEENSO_INS5_IJSD_SD_SD_EEENS5_IJSX_SX_SX_EEEEENS5_IJNS4_10UnderscoreES1G_S1G_EEEEENS5_IJNS4_28SM100_TMA_2SM_LOAD_MULTICASTES1J_EEENS5_IJNS4_14ComposedLayoutINS4_7SwizzleILi3ELi4ELi3EEENS4_18smem_ptr_flag_bitsILi8EEENSO_INS5_IJNSA_ILi8EEESI_EEENS5_IJSI_SD_EEEEEEENSO_INS5_IJNS5_IJNS5_IJSQ_SD_EEENS5_IJSP_SD_EEEEEESD_NS5_IJSB_SD_EEEEEENS5_IJNS5_IJNS5_IJSV_SZ_EEESY_EEESX_NS5_IJSD_SZ_EEEEEEEEEEEvNS4_8identityES1K_S25_vS26_EENS_8epilogue10collective18CollectiveEpilogueINS28_23Sm100TmaWarpSpecializedILi3ELi2ELi32ELb1ELb0EEEJNS5_IJSI_SH_SI_EEENS5_IJNSO_ISI_SD_EENSO_ISP_SD_EEEEENS_10bfloat16_tESN_S2H_SN_NS28_6fusion15FusionCallbacksIS2C_NS2I_17LinearCombinationIS2H_fS2H_fLNS_15FloatRoundStyleE2EEES2D_S2G_JEEENS4_5SM1004TMEM4LOAD26SM100_TMEM_LOAD_32dp32b32xENS4_13SM90_TMA_LOADENS1L_INS1M_ILi2ELi4ELi3EEENS1O_ILi16EEENSO_INS5_IJS1Q_SP_EEES1W_EEEENS4_39AutoVectorizingCopyWithAssumedAlignmentILi128EEENS4_14SM90_TMA_STOREES2X_S2Z_S2Z_EEEvvEEEEvNT_6ParamsE,"a",@progbits
	.sectionflags	@""
	.align	4
.nv.constant0._ZN7cutlass13device_kernelINS_4gemm6kernel13GemmUniversalIN4cute5tupleIJiiiiEEENS1_10collective13CollectiveMmaINS1_46MainloopSm100TmaUmmaWarpSpecializedBlockScaledILi9ELi2ELi2ENS5_IJNS4_1CILi4EEENSA_ILi2EEENSA_ILi1EEEEEEEENS5_IJNSA_ILi256EEENSA_ILi64EEENSA_ILi128EEEEEENS5_IJNS_12float_e5m2_tENS_13float_ue8m0_tEEEENS5_IJNS5_IJlSD_lEEENS4_6LayoutINS5_IJNS5_IJNS5_IJNSA_ILi32EEESB_EEEiEEESR_NS5_IJSD_iEEEEEENS5_IJNS5_IJNS5_IJNSA_ILi16EEESB_EEEiEEENS5_IJNS5_IJNSA_ILi0EEESD_EEENSA_ILi512EEEEEENS5_IJSX_iEEEEEEEEEEESM_S14_NS4_8TiledMMAINS4_8MMA_AtomIJNS4_27SM100_MMA_MXF8F6F4_2x1SM_SSISK_SK_fSL_Li256ELi64ELNS4_4UMMA5MajorE0ELS19_0ELNS18_7ScaleInE0ELS1A_0EEEEEENSO_INS5_IJSD_SD_SD_EEENS5_IJSX_SX_SX_EEEEENS5_IJNS4_10UnderscoreES1G_S1G_EEEEENS5_IJNS4_28SM100_TMA_2SM_LOAD_MULTICASTES1J_EEENS5_IJNS4_14ComposedLayoutINS4_7SwizzleILi3ELi4ELi3EEENS4_18smem_ptr_flag_bitsILi8EEENSO_INS5_IJNSA_ILi8EEESI_EEENS5_IJSI_SD_EEEEEEENSO_INS5_IJNS5_IJNS5_IJSQ_SD_EEENS5_IJSP_SD_EEEEEESD_NS5_IJSB_SD_EEEEEENS5_IJNS5_IJNS5_IJSV_SZ_EEESY_EEESX_NS5_IJSD_SZ_EEEEEEEEEEEvNS4_8identityES1K_S25_vS26_EENS_8epilogue10collective18CollectiveEpilogueINS28_23Sm100TmaWarpSpecializedILi3ELi2ELi32ELb1ELb0EEEJNS5_IJSI_SH_SI_EEENS5_IJNSO_ISI_SD_EENSO_ISP_SD_EEEEENS_10bfloat16_tESN_S2H_SN_NS28_6fusion15FusionCallbacksIS2C_NS2I_17LinearCombinationIS2H_fS2H_fLNS_15FloatRoundStyleE2EEES2D_S2G_JEEENS4_5SM1004TMEM4LOAD26SM100_TMEM_LOAD_32dp32b32xENS4_13SM90_TMA_LOADENS1L_INS1M_ILi2ELi4ELi3EEENS1O_ILi16EEENSO_INS5_IJS1Q_SP_EEES1W_EEEENS4_39AutoVectorizingCopyWithAssumedAlignmentILi128EEENS4_14SM90_TMA_STOREES2X_S2Z_S2Z_EEEvvEEEEvNT_6ParamsE:
	.zero		3968


//--------------------- SYMBOLS --------------------------

	.type		.nv.reservedSmem.offset0,@object
	.size		.nv.reservedSmem.offset0,0x4
	.type		.nv.reservedSmem.cap,@object
	.size		.nv.reservedSmem.cap,0x4
	.type		__assertfail,@function
